	.headerflags	@"EF_CUDA_TEXMODE_UNIFIED EF_CUDA_64BIT_ADDRESS EF_CUDA_ACCELERATORS EF_CUDA_SM90 EF_CUDA_VIRTUAL_SM(EF_CUDA_SM90)"
	.elftype	@"ET_EXEC"


//--------------------- .nv.info                  --------------------------
	.section	.nv.info,"",@"SHT_CUDA_INFO"
	.align	4


	//----- nvinfo : EIATTR_REGCOUNT
	.align		4
        /*0000*/ 	.byte	0x04, 0x2f
        /*0002*/ 	.short	(.L_3 - .L_2)
	.align		4
.L_2:
        /*0004*/ 	.word	index@(triton_poi_fused__native_batch_norm_legit_no_training_add_max_pool2d_with_indices_8)
        /*0008*/ 	.word	0x0000004e


	//----- nvinfo : EIATTR_MIN_STACK_SIZE
	.align		4
.L_3:
        /*000c*/ 	.byte	0x04, 0x12
        /*000e*/ 	.short	(.L_5 - .L_4)
	.align		4
.L_4:
        /*0010*/ 	.word	index@(triton_poi_fused__native_batch_norm_legit_no_training_add_max_pool2d_with_indices_8)
        /*0014*/ 	.word	0x00000000


	//----- nvinfo : EIATTR_FRAME_SIZE
	.align		4
.L_5:
        /*0018*/ 	.byte	0x04, 0x11
        /*001a*/ 	.short	(.L_7 - .L_6)
	.align		4
.L_6:
        /*001c*/ 	.word	index@(triton_poi_fused__native_batch_norm_legit_no_training_add_max_pool2d_with_indices_8)
        /*0020*/ 	.word	0x00000000


	//----- nvinfo : EIATTR_MIN_STACK_SIZE
	.align		4
.L_7:
        /*0024*/ 	.byte	0x04, 0x12
        /*0026*/ 	.short	(.L_9 - .L_8)
	.align		4
.L_8:
        /*0028*/ 	.word	index@(triton_poi_fused__native_batch_norm_legit_no_training_add_max_pool2d_with_indices_8)
        /*002c*/ 	.word	0x00000000
.L_9:


//--------------------- .nv.info.triton_poi_fused__native_batch_norm_legit_no_training_add_max_pool2d_with_indices_8 --------------------------
	.section	.nv.info.triton_poi_fused__native_batch_norm_legit_no_training_add_max_pool2d_with_indices_8,"",@"SHT_CUDA_INFO"
	.sectionflags	@""
	.align	4


	//----- nvinfo : EIATTR_CUDA_API_VERSION
	.align		4
        /*0000*/ 	.byte	0x04, 0x37
        /*0002*/ 	.short	(.L_11 - .L_10)
.L_10:
        /*0004*/ 	.word	0x0000007c


	//----- nvinfo : EIATTR_KPARAM_INFO
	.align		4
.L_11:
        /*0008*/ 	.byte	0x04, 0x17
        /*000a*/ 	.short	(.L_13 - .L_12)
.L_12:
        /*000c*/ 	.word	0x00000000
        /*0010*/ 	.short	0x0011
        /*0012*/ 	.short	0x0088
        /*0014*/ 	.byte	0x00, 0xf0, 0x11, 0x00


	//----- nvinfo : EIATTR_KPARAM_INFO
	.align		4
.L_13:
        /*0018*/ 	.byte	0x04, 0x17
        /*001a*/ 	.short	(.L_15 - .L_14)
.L_14:
        /*001c*/ 	.word	0x00000000
        /*0020*/ 	.short	0x0010
        /*0022*/ 	.short	0x0080
        /*0024*/ 	.byte	0x00, 0xf4, 0x21, 0x00


	//----- nvinfo : EIATTR_KPARAM_INFO
	.align		4
.L_15:
        /*0028*/ 	.byte	0x04, 0x17
        /*002a*/ 	.short	(.L_17 - .L_16)
.L_16:
        /*002c*/ 	.word	0x00000000
        /*0030*/ 	.short	0x000f
        /*0032*/ 	.short	0x0078
        /*0034*/ 	.byte	0x00, 0xf4, 0x21, 0x00


	//----- nvinfo : EIATTR_KPARAM_INFO
	.align		4
.L_17:
        /*0038*/ 	.byte	0x04, 0x17
        /*003a*/ 	.short	(.L_19 - .L_18)
.L_18:
        /*003c*/ 	.word	0x00000000
        /*0040*/ 	.short	0x000e
        /*0042*/ 	.short	0x0070
        /*0044*/ 	.byte	0x00, 0xf4, 0x21, 0x00


	//----- nvinfo : EIATTR_KPARAM_INFO
	.align		4
.L_19:
        /*0048*/ 	.byte	0x04, 0x17
        /*004a*/ 	.short	(.L_21 - .L_20)
.L_20:
        /*004c*/ 	.word	0x00000000
        /*0050*/ 	.short	0x000d
        /*0052*/ 	.short	0x0068
        /*0054*/ 	.byte	0x00, 0xf4, 0x21, 0x00


	//----- nvinfo : EIATTR_KPARAM_INFO
	.align		4
.L_21:
        /*0058*/ 	.byte	0x04, 0x17
        /*005a*/ 	.short	(.L_23 - .L_22)
.L_22:
        /*005c*/ 	.word	0x00000000
        /*0060*/ 	.short	0x000c
        /*0062*/ 	.short	0x0060
        /*0064*/ 	.byte	0x00, 0xf4, 0x21, 0x00


	//----- nvinfo : EIATTR_KPARAM_INFO
	.align		4
.L_23:
        /*0068*/ 	.byte	0x04, 0x17
        /*006a*/ 	.short	(.L_25 - .L_24)
.L_24:
        /*006c*/ 	.word	0x00000000
        /*0070*/ 	.short	0x000b
        /*0072*/ 	.short	0x0058
        /*0074*/ 	.byte	0x00, 0xf4, 0x21, 0x00


	//----- nvinfo : EIATTR_KPARAM_INFO
	.align		4
.L_25:
        /*0078*/ 	.byte	0x04, 0x17
        /*007a*/ 	.short	(.L_27 - .L_26)
.L_26:
        /*007c*/ 	.word	0x00000000
        /*0080*/ 	.short	0x000a
        /*0082*/ 	.short	0x0050
        /*0084*/ 	.byte	0x00, 0xf4, 0x21, 0x00


	//----- nvinfo : EIATTR_KPARAM_INFO
	.align		4
.L_27:
        /*0088*/ 	.byte	0x04, 0x17
        /*008a*/ 	.short	(.L_29 - .L_28)
.L_28:
        /*008c*/ 	.word	0x00000000
        /*0090*/ 	.short	0x0009
        /*0092*/ 	.short	0x0048
        /*0094*/ 	.byte	0x00, 0xf4, 0x21, 0x00


	//----- nvinfo : EIATTR_KPARAM_INFO
	.align		4
.L_29:
        /*0098*/ 	.byte	0x04, 0x17
        /*009a*/ 	.short	(.L_31 - .L_30)
.L_30:
        /*009c*/ 	.word	0x00000000
        /*00a0*/ 	.short	0x0008
        /*00a2*/ 	.short	0x0040
        /*00a4*/ 	.byte	0x00, 0xf4, 0x21, 0x00


	//----- nvinfo : EIATTR_KPARAM_INFO
	.align		4
.L_31:
        /*00a8*/ 	.byte	0x04, 0x17
        /*00aa*/ 	.short	(.L_33 - .L_32)
.L_32:
        /*00ac*/ 	.word	0x00000000
        /*00b0*/ 	.short	0x0007
        /*00b2*/ 	.short	0x0038
        /*00b4*/ 	.byte	0x00, 0xf4, 0x21, 0x00


	//----- nvinfo : EIATTR_KPARAM_INFO
	.align		4
.L_33:
        /*00b8*/ 	.byte	0x04, 0x17
        /*00ba*/ 	.short	(.L_35 - .L_34)
.L_34:
        /*00bc*/ 	.word	0x00000000
        /*00c0*/ 	.short	0x0006
        /*00c2*/ 	.short	0x0030
        /*00c4*/ 	.byte	0x00, 0xf4, 0x21, 0x00


	//----- nvinfo : EIATTR_KPARAM_INFO
	.align		4
.L_35:
        /*00c8*/ 	.byte	0x04, 0x17
        /*00ca*/ 	.short	(.L_37 - .L_36)
.L_36:
        /*00cc*/ 	.word	0x00000000
        /*00d0*/ 	.short	0x0005
        /*00d2*/ 	.short	0x0028
        /*00d4*/ 	.byte	0x00, 0xf4, 0x21, 0x00


	//----- nvinfo : EIATTR_KPARAM_INFO
	.align		4
.L_37:
        /*00d8*/ 	.byte	0x04, 0x17
        /*00da*/ 	.short	(.L_39 - .L_38)
.L_38:
        /*00dc*/ 	.word	0x00000000
        /*00e0*/ 	.short	0x0004
        /*00e2*/ 	.short	0x0020
        /*00e4*/ 	.byte	0x00, 0xf4, 0x21, 0x00


	//----- nvinfo : EIATTR_KPARAM_INFO
	.align		4
.L_39:
        /*00e8*/ 	.byte	0x04, 0x17
        /*00ea*/ 	.short	(.L_41 - .L_40)
.L_40:
        /*00ec*/ 	.word	0x00000000
        /*00f0*/ 	.short	0x0003
        /*00f2*/ 	.short	0x0018
        /*00f4*/ 	.byte	0x00, 0xf4, 0x21, 0x00


	//----- nvinfo : EIATTR_KPARAM_INFO
	.align		4
.L_41:
        /*00f8*/ 	.byte	0x04, 0x17
        /*00fa*/ 	.short	(.L_43 - .L_42)
.L_42:
        /*00fc*/ 	.word	0x00000000
        /*0100*/ 	.short	0x0002
        /*0102*/ 	.short	0x0010
        /*0104*/ 	.byte	0x00, 0xf4, 0x21, 0x00


	//----- nvinfo : EIATTR_KPARAM_INFO
	.align		4
.L_43:
        /*0108*/ 	.byte	0x04, 0x17
        /*010a*/ 	.short	(.L_45 - .L_44)
.L_44:
        /*010c*/ 	.word	0x00000000
        /*0110*/ 	.short	0x0001
        /*0112*/ 	.short	0x0008
        /*0114*/ 	.byte	0x00, 0xf4, 0x21, 0x00


	//----- nvinfo : EIATTR_KPARAM_INFO
	.align		4
.L_45:
        /*0118*/ 	.byte	0x04, 0x17
        /*011a*/ 	.short	(.L_47 - .L_46)
.L_46:
        /*011c*/ 	.word	0x00000000
        /*0120*/ 	.short	0x0000
        /*0122*/ 	.short	0x0000
        /*0124*/ 	.byte	0x00, 0xf4, 0x21, 0x00


	//----- nvinfo : EIATTR_SPARSE_MMA_MASK
	.align		4
.L_47:
        /*0128*/ 	.byte	0x03, 0x50
        /*012a*/ 	.short	0x0000


	//----- nvinfo : EIATTR_MAXREG_COUNT
	.align		4
        /*012c*/ 	.byte	0x03, 0x1b
        /*012e*/ 	.short	0x00ff


	//----- nvinfo : EIATTR_EXIT_INSTR_OFFSETS
	.align		4
        /*0130*/ 	.byte	0x04, 0x1c
        /*0132*/ 	.short	(.L_49 - .L_48)


	//   ....[0]....
.L_48:
        /*0134*/ 	.word	0x00001c10


	//----- nvinfo : EIATTR_REQNTID
	.align		4
.L_49:
        /*0138*/ 	.byte	0x04, 0x10
        /*013a*/ 	.short	(.L_51 - .L_50)
.L_50:
        /*013c*/ 	.word	0x00000080
        /*0140*/ 	.word	0x00000001
        /*0144*/ 	.word	0x00000001


	//----- nvinfo : EIATTR_CBANK_PARAM_SIZE
	.align		4
.L_51:
        /*0148*/ 	.byte	0x03, 0x19
        /*014a*/ 	.short	0x008c


	//----- nvinfo : EIATTR_PARAM_CBANK
	.align		4
        /*014c*/ 	.byte	0x04, 0x0a
        /*014e*/ 	.short	(.L_53 - .L_52)
	.align		4
.L_52:
        /*0150*/ 	.word	index@(.nv.constant0.triton_poi_fused__native_batch_norm_legit_no_training_add_max_pool2d_with_indices_8)
        /*0154*/ 	.short	0x0210
        /*0156*/ 	.short	0x008c


	//----- nvinfo : EIATTR_SW_WAR
	.align		4
.L_53:
        /*0158*/ 	.byte	0x04, 0x36
        /*015a*/ 	.short	(.L_55 - .L_54)
.L_54:
        /*015c*/ 	.word	0x00000008
.L_55:


//--------------------- .nv.callgraph             --------------------------
	.section	.nv.callgraph,"",@"SHT_CUDA_CALLGRAPH"
	.align	4
	.sectionentsize	8
	.align		4
        /*0000*/ 	.word	0x00000000
	.align		4
        /*0004*/ 	.word	0xffffffff
	.align		4
        /*0008*/ 	.word	0x00000000
	.align		4
        /*000c*/ 	.word	0xfffffffe
	.align		4
        /*0010*/ 	.word	0x00000000
	.align		4
        /*0014*/ 	.word	0xfffffffd
	.align		4
        /*0018*/ 	.word	0x00000000
	.align		4
        /*001c*/ 	.word	0xfffffffc


//--------------------- .nv.constant4             --------------------------
	.section	.nv.constant4,"a",@progbits
	.align	8
	.align		8
.nv.constant4:
        /*0000*/ 	.dword	_$_str
	.align		8
        /*0008*/ 	.dword	_$_str_$_2


//--------------------- .text.triton_poi_fused__native_batch_norm_legit_no_training_add_max_pool2d_with_indices_8 --------------------------
	.section	.text.triton_poi_fused__native_batch_norm_legit_no_training_add_max_pool2d_with_indices_8,"ax",@progbits
	.sectionflags	@"SHF_BARRIERS=1"
	.align	128
        .global         triton_poi_fused__native_batch_norm_legit_no_training_add_max_pool2d_with_indices_8
        .type           triton_poi_fused__native_batch_norm_legit_no_training_add_max_pool2d_with_indices_8,@function
        .size           triton_poi_fused__native_batch_norm_legit_no_training_add_max_pool2d_with_indices_8,(.L_x_1 - triton_poi_fused__native_batch_norm_legit_no_training_add_max_pool2d_with_indices_8)
        .other          triton_poi_fused__native_batch_norm_legit_no_training_add_max_pool2d_with_indices_8,@"STO_CUDA_ENTRY STV_DEFAULT"
triton_poi_fused__native_batch_norm_legit_no_training_add_max_pool2d_with_indices_8:
.text.triton_poi_fused__native_batch_norm_legit_no_training_add_max_pool2d_with_indices_8:
[----:B------:R-:W-:Y:S01]  /*0000*/  LDC R1, c[0x0][0x28] ;  /* 0x00000a00ff017b82 */ /* 0x000fe20000000800 */
[----:B------:R-:W1:Y:S07]  /*0010*/  S2R R16, SR_TID.X ;  /* 0x0000000000107919 */ /* 0x000e6e0000002100 */
[----:B------:R-:W2:Y:S01]  /*0020*/  LDC.64 R32, c[0x0][0x220] ;  /* 0x00008800ff207b82 */ /* 0x000ea20000000a00 */
[----:B------:R-:W-:Y:S01]  /*0030*/  ULDC.64 UR6, c[0x0][0x208] ;  /* 0x0000820000067ab9 */ /* 0x000fe20000000a00 */
[----:B------:R-:W3:Y:S06]  /*0040*/  S2R R3, SR_CTAID.X ;  /* 0x0000000000037919 */ /* 0x000eec0000002500 */
[----:B------:R-:W4:Y:S08]  /*0050*/  LDC.64 R56, c[0x0][0x218] ;  /* 0x00008600ff387b82 */ /* 0x000f300000000a00 */
[----:B------:R-:W5:Y:S08]  /*0060*/  LDC.64 R64, c[0x0][0x210] ;  /* 0x00008400ff407b82 */ /* 0x000f700000000a00 */
[----:B------:R-:W2:Y:S08]  /*0070*/  LDC.64 R38, c[0x0][0x228] ;  /* 0x00008a00ff267b82 */ /* 0x000eb00000000a00 */
[----:B------:R-:W2:Y:S01]  /*0080*/  LDC.64 R36, c[0x0][0x230] ;  /* 0x00008c00ff247b82 */ /* 0x000ea20000000a00 */
[----:B-1----:R-:W-:-:S07]  /*0090*/  SHF.L.U32 R16, R16, 0x3, RZ ;  /* 0x0000000310107819 */ /* 0x002fce00000006ff */
[----:B------:R-:W1:Y:S01]  /*00a0*/  LDC.64 R74, c[0x0][0x248] ;  /* 0x00009200ff4a7b82 */ /* 0x000e620000000a00 */
[----:B---3--:R-:W-:-:S07]  /*00b0*/  SHF.L.U32 R3, R3, 0xa, RZ ;  /* 0x0000000a03037819 */ /* 0x008fce00000006ff */
[----:B------:R-:W3:Y:S01]  /*00c0*/  LDC.64 R44, c[0x0][0x240] ;  /* 0x00009000ff2c7b82 */ /* 0x000ee20000000a00 */
[----:B------:R-:W-:-:S07]  /*00d0*/  LOP3.LUT R16, R16, 0x3f8, RZ, 0xc0, !PT ;  /* 0x000003f810107812 */ /* 0x000fce00078ec0ff */
[----:B------:R-:W1:Y:S01]  /*00e0*/  LDC.64 R46, c[0x0][0x238] ;  /* 0x00008e00ff2e7b82 */ /* 0x000e620000000a00 */
[----:B------:R-:W-:-:S07]  /*00f0*/  LOP3.LUT R2, R3, R16, RZ, 0xfc, !PT ;  /* 0x0000001003027212 */ /* 0x000fce00078efcff */
[----:B------:R-:W1:Y:S01]  /*0100*/  LDC.64 R72, c[0x0][0x250] ;  /* 0x00009400ff487b82 */ /* 0x000e620000000a00 */
[----:B------:R-:W-:-:S07]  /*0110*/  IMAD.HI R0, R2, 0x2aaaaaab, RZ ;  /* 0x2aaaaaab02007827 */ /* 0x000fce00078e02ff */
[----:B------:R-:W1:Y:S01]  /*0120*/  S2UR UR5, SR_CgaCtaId ;  /* 0x00000000000579c3 */ /* 0x000e620000008800 */
[----:B------:R-:W-:Y:S01]  /*0130*/  SHF.R.U32.HI R5, RZ, 0x1f, R0 ;  /* 0x0000001fff057819 */ /* 0x000fe20000011600 */
[----:B------:R-:W-:Y:S01]  /*0140*/  UMOV UR4, 0x400 ;  /* 0x0000040000047882 */ /* 0x000fe20000000000 */
[----:B------:R-:W-:Y:S02]  /*0150*/  ULDC.64 UR8, c[0x0][0x288] ;  /* 0x0000a20000087ab9 */ /* 0x000fe40000000a00 */
[----:B------:R-:W-:-:S05]  /*0160*/  LEA.HI R5, R0, R5, RZ, 0x1d ;  /* 0x0000000500057211 */ /* 0x000fca00078fe8ff */
[----:B------:R-:W-:-:S04]  /*0170*/  IMAD R0, R5, -0x30, R2 ;  /* 0xffffffd005007824 */ /* 0x000fc800078e0202 */
[----:B--2---:R-:W-:-:S06]  /*0180*/  IMAD.WIDE R52, R0, 0x4, R32 ;  /* 0x0000000400347825 */ /* 0x004fcc00078e0220 */
[----:B------:R-:W2:Y:S01]  /*0190*/  LDG.E.EL.128 R52, desc[UR6][R52.64] ;  /* 0x0000000634347981 */ /* 0x000ea2000c2e1d00 */
[----:B----4-:R-:W-:-:S04]  /*01a0*/  IMAD.WIDE R60, R0, 0x4, R56 ;  /* 0x00000004003c7825 */ /* 0x010fc800078e0238 */
[----:B-----5:R-:W-:Y:S02]  /*01b0*/  IMAD.WIDE R64, R2, 0x4, R64 ;  /* 0x0000000402407825 */ /* 0x020fe400078e0240 */
[----:B------:R-:W4:Y:S04]  /*01c0*/  LDG.E.EL.128 R60, desc[UR6][R60.64] ;  /* 0x000000063c3c7981 */ /* 0x000f28000c2e1d00 */
[----:B------:R-:W4:Y:S01]  /*01d0*/  LDG.E.128 R68, desc[UR6][R64.64] ;  /* 0x0000000640447981 */ /* 0x000f22000c1e1d00 */
[----:B0-----:R-:W-:-:S04]  /*01e0*/  IMAD.WIDE R4, R0, 0x4, R38 ;  /* 0x0000000400047825 */ /* 0x001fc800078e0226 */
[C---:B------:R-:W-:Y:S02]  /*01f0*/  IMAD.WIDE R8, R0.reuse, 0x4, R36 ;  /* 0x0000000400087825 */ /* 0x040fe400078e0224 */
[----:B------:R-:W5:Y:S04]  /*0200*/  LDG.E.EL.128 R4, desc[UR6][R4.64] ;  /* 0x0000000604047981 */ /* 0x000f68000c2e1d00 */
[----:B------:R-:W5:Y:S01]  /*0210*/  LDG.E.EL.128 R8, desc[UR6][R8.64] ;  /* 0x0000000608087981 */ /* 0x000f62000c2e1d00 */
[----:B-1----:R-:W-:-:S03]  /*0220*/  IMAD.WIDE R12, R0, 0x4, R74 ;  /* 0x00000004000c7825 */ /* 0x002fc600078e024a */
[----:B------:R-:W3:Y:S04]  /*0230*/  LDG.E.128 R64, desc[UR6][R64.64+0x10] ;  /* 0x0000100640407981 */ /* 0x000ee8000c1e1d00 */
[----:B------:R-:W3:Y:S01]  /*0240*/  LDG.E.EL.128 R12, desc[UR6][R12.64] ;  /* 0x000000060c0c7981 */ /* 0x000ee2000c2e1d00 */
[----:B------:R-:W-:-:S04]  /*0250*/  IMAD.WIDE R46, R2, 0x4, R46 ;  /* 0x00000004022e7825 */ /* 0x000fc800078e022e */
[----:B------:R-:W-:-:S06]  /*0260*/  IMAD.WIDE R24, R0, 0x4, R72 ;  /* 0x0000000400187825 */ /* 0x000fcc00078e0248 */
[----:B------:R-:W3:Y:S01]  /*0270*/  LDG.E.EL.128 R24, desc[UR6][R24.64] ;  /* 0x0000000618187981 */ /* 0x000ee2000c2e1d00 */
[----:B--2---:R-:W-:Y:S01]  /*0280*/  FADD R54, R54, 9.9999997473787516356e-06 ;  /* 0x3727c5ac36367421 */ /* 0x004fe20000000000 */
[----:B------:R-:W-:-:S03]  /*0290*/  FADD R18, R55, 9.9999997473787516356e-06 ;  /* 0x3727c5ac37127421 */ /* 0x000fc60000000000 */
[----:B------:R-:W0:Y:S08]  /*02a0*/  MUFU.SQRT R19, R54 ;  /* 0x0000003600137308 */ /* 0x000e300000002000 */
[----:B------:R-:W1:Y:S01]  /*02b0*/  MUFU.SQRT R20, R18 ;  /* 0x0000001200147308 */ /* 0x000e620000002000 */
[----:B------:R-:W-:Y:S02]  /*02c0*/  LOP3.LUT R55, R3, 0x4, R16, 0xfe, !PT ;  /* 0x0000000403377812 */ /* 0x000fe400078efe10 */
[----:B0-----:R-:W-:-:S02]  /*02d0*/  FSETP.GT.AND P0, PT, R19, 8.50705917302346158658e+37, PT ;  /* 0x7e8000001300780b */ /* 0x001fc40003f04000 */
[----:B------:R-:W-:Y:S02]  /*02e0*/  FSETP.GEU.AND P2, PT, R19, 1.175494350822287508e-38, PT ;  /* 0x008000001300780b */ /* 0x000fe40003f4e000 */
[C---:B-1----:R-:W-:Y:S02]  /*02f0*/  FSETP.GT.AND P1, PT, R20.reuse, 8.50705917302346158658e+37, PT ;  /* 0x7e8000001400780b */ /* 0x042fe40003f24000 */
[----:B------:R-:W-:Y:S01]  /*0300*/  FSETP.GEU.AND P3, PT, R20, 1.175494350822287508e-38, PT ;  /* 0x008000001400780b */ /* 0x000fe20003f6e000 */
[----:B------:R-:W-:-:S06]  /*0310*/  IMAD.HI R17, R55, 0x2aaaaaab, RZ ;  /* 0x2aaaaaab37117827 */ /* 0x000fcc00078e02ff */
[----:B------:R-:W-:Y:S01]  /*0320*/  @P0 FMUL R19, R19, 0.25 ;  /* 0x3e80000013130820 */ /* 0x000fe20000400000 */
[----:B------:R-:W-:-:S03]  /*0330*/  SHF.R.U32.HI R18, RZ, 0x1f, R17 ;  /* 0x0000001fff127819 */ /* 0x000fc60000011611 */
[----:B------:R-:W-:Y:S01]  /*0340*/  @!P2 FMUL R19, R19, 16777216 ;  /* 0x4b8000001313a820 */ /* 0x000fe20000400000 */
[----:B------:R-:W-:Y:S01]  /*0350*/  @P1 FMUL R20, R20, 0.25 ;  /* 0x3e80000014141820 */ /* 0x000fe20000400000 */
[----:B------:R-:W-:Y:S01]  /*0360*/  LEA.HI R18, R17, R18, RZ, 0x1d ;  /* 0x0000001211127211 */ /* 0x000fe200078fe8ff */
[----:B------:R-:W-:Y:S02]  /*0370*/  HFMA2.MMA R54, -RZ, RZ, 1.625, 0 ;  /* 0x3e800000ff367435 */ /* 0x000fe400000001ff */
[----:B------:R-:W-:Y:S01]  /*0380*/  @!P3 FMUL R20, R20, 16777216 ;  /* 0x4b8000001414b820 */ /* 0x000fe20000400000 */
[----:B------:R-:W0:Y:S01]  /*0390*/  MUFU.RCP R16, R19 ;  /* 0x0000001300107308 */ /* 0x000e220000001000 */
[----:B------:R-:W-:Y:S02]  /*03a0*/  IMAD R55, R18, -0x30, R55 ;  /* 0xffffffd012377824 */ /* 0x000fe400078e0237 */
[----:B----4-:R-:W-:Y:S01]  /*03b0*/  FADD R63, R71, -R63 ;  /* 0x8000003f473f7221 */ /* 0x010fe20000000000 */
[----:B------:R-:W-:-:S02]  /*03c0*/  FADD R62, R70, -R62 ;  /* 0x8000003e463e7221 */ /* 0x000fc40000000000 */
[----:B------:R-:W1:Y:S02]  /*03d0*/  LDC.64 R70, c[0x0][0x258] ;  /* 0x00009600ff467b82 */ /* 0x000e640000000a00 */
[----:B------:R-:W2:Y:S01]  /*03e0*/  MUFU.RCP R17, R20 ;  /* 0x0000001400117308 */ /* 0x000ea20000001000 */
[----:B------:R-:W-:Y:S01]  /*03f0*/  IMAD.WIDE R56, R55, 0x4, R56 ;  /* 0x0000000437387825 */ /* 0x000fe200078e0238 */
[C---:B------:R-:W-:Y:S02]  /*0400*/  FSEL R21, R54.reuse, 1, P0 ;  /* 0x3f80000036157808 */ /* 0x040fe40000000000 */
[----:B------:R-:W-:-:S03]  /*0410*/  FSEL R18, R54, 1, P1 ;  /* 0x3f80000036127808 */ /* 0x000fc60000800000 */
[----:B------:R-:W-:Y:S01]  /*0420*/  @!P2 FMUL R21, R21, 16777216 ;  /* 0x4b8000001515a820 */ /* 0x000fe20000400000 */
[----:B------:R-:W4:Y:S01]  /*0430*/  LDG.E.EL.128 R56, desc[UR6][R56.64] ;  /* 0x0000000638387981 */ /* 0x000f22000c2e1d00 */
[----:B------:R-:W-:Y:S02]  /*0440*/  @!P3 FMUL R18, R18, 16777216 ;  /* 0x4b8000001212b820 */ /* 0x000fe40000400000 */
[----:B0-----:R-:W-:Y:S02]  /*0450*/  FMUL R21, R16, R21 ;  /* 0x0000001510157220 */ /* 0x001fe40000400000 */
[----:B--2---:R-:W-:Y:S02]  /*0460*/  FMUL R18, R17, R18 ;  /* 0x0000001211127220 */ /* 0x004fe40000400000 */
[----:B------:R-:W-:Y:S01]  /*0470*/  FMUL R21, R21, R62 ;  /* 0x0000003e15157220 */ /* 0x000fe20000400000 */
[----:B---3--:R-:W-:-:S04]  /*0480*/  IMAD.WIDE R16, R0, 0x4, R44 ;  /* 0x0000000400107825 */ /* 0x008fc800078e022c */
[----:B------:R-:W-:Y:S01]  /*0490*/  FMUL R18, R18, R63 ;  /* 0x0000003f12127220 */ /* 0x000fe20000400000 */
[----:B-----5:R-:W-:Y:S01]  /*04a0*/  FFMA R63, R6, R21, R10 ;  /* 0x00000015063f7223 */ /* 0x020fe2000000000a */
[----:B------:R-:W-:Y:S01]  /*04b0*/  IMAD.WIDE R32, R55, 0x4, R32 ;  /* 0x0000000437207825 */ /* 0x000fe200078e0220 */
[----:B------:R-:W2:Y:S03]  /*04c0*/  LDG.E.128 R20, desc[UR6][R46.64] ;  /* 0x000000062e147981 */ /* 0x000ea6000c1e1d00 */
[----:B------:R-:W-:Y:S02]  /*04d0*/  FFMA R62, R7, R18, R11 ;  /* 0x00000012073e7223 */ /* 0x000fe4000000000b */
[----:B------:R-:W2:Y:S01]  /*04e0*/  LDG.E.EL.128 R16, desc[UR6][R16.64] ;  /* 0x0000000610107981 */ /* 0x000ea2000c2e1d00 */
[----:B-1----:R-:W-:-:S03]  /*04f0*/  IMAD.WIDE R28, R0, 0x4, R70 ;  /* 0x00000004001c7825 */ /* 0x002fc600078e0246 */
[----:B------:R-:W3:Y:S04]  /*0500*/  LDG.E.EL.128 R32, desc[UR6][R32.64] ;  /* 0x0000000620207981 */ /* 0x000ee8000c2e1d00 */
[----:B------:R-:W5:Y:S01]  /*0510*/  LDG.E.EL.128 R28, desc[UR6][R28.64] ;  /* 0x000000061c1c7981 */ /* 0x000f62000c2e1d00 */
[----:B------:R-:W-:-:S04]  /*0520*/  IMAD.WIDE R38, R55, 0x4, R38 ;  /* 0x0000000437267825 */ /* 0x000fc800078e0226 */
[----:B------:R-:W-:Y:S02]  /*0530*/  IMAD.WIDE R40, R55, 0x4, R36 ;  /* 0x0000000437287825 */ /* 0x000fe400078e0224 */
[----:B------:R-:W5:Y:S04]  /*0540*/  LDG.E.EL.128 R36, desc[UR6][R38.64] ;  /* 0x0000000626247981 */ /* 0x000f68000c2e1d00 */
[----:B------:R-:W5:Y:S01]  /*0550*/  LDG.E.EL.128 R40, desc[UR6][R40.64] ;  /* 0x0000000628287981 */ /* 0x000f62000c2e1d00 */
[----:B------:R-:W-:-:S04]  /*0560*/  FADD R53, R53, 9.9999997473787516356e-06 ;  /* 0x3727c5ac35357421 */ /* 0x000fc80000000000 */
[----:B------:R-:W0:Y:S01]  /*0570*/  MUFU.SQRT R10, R53 ;  /* 0x00000035000a7308 */ /* 0x000e220000002000 */
[----:B------:R-:W-:-:S07]  /*0580*/  FADD R14, R14, 9.9999997473787516356e-06 ;  /* 0x3727c5ac0e0e7421 */ /* 0x000fce0000000000 */
[----:B------:R-:W1:Y:S01]  /*0590*/  MUFU.SQRT R6, R14 ;  /* 0x0000000e00067308 */ /* 0x000e620000002000 */
[C---:B0-----:R-:W-:Y:S02]  /*05a0*/  FSETP.GT.AND P0, PT, R10.reuse, 8.50705917302346158658e+37, PT ;  /* 0x7e8000000a00780b */ /* 0x041fe40003f04000 */
[----:B------:R-:W-:-:S11]  /*05b0*/  FSETP.GEU.AND P2, PT, R10, 1.175494350822287508e-38, PT ;  /* 0x008000000a00780b */ /* 0x000fd60003f4e000 */
[----:B------:R-:W-:-:S04]  /*05c0*/  @P0 FMUL R10, R10, 0.25 ;  /* 0x3e8000000a0a0820 */ /* 0x000fc80000400000 */
[----:B------:R-:W-:Y:S01]  /*05d0*/  @!P2 FMUL R10, R10, 16777216 ;  /* 0x4b8000000a0aa820 */ /* 0x000fe20000400000 */
[C---:B-1----:R-:W-:Y:S01]  /*05e0*/  FSETP.GT.AND P1, PT, R6.reuse, 8.50705917302346158658e+37, PT ;  /* 0x7e8000000600780b */ /* 0x042fe20003f24000 */
[----:B------:R-:W-:Y:S01]  /*05f0*/  FADD R13, R13, 9.9999997473787516356e-06 ;  /* 0x3727c5ac0d0d7421 */ /* 0x000fe20000000000 */
[----:B------:R-:W-:-:S03]  /*0600*/  FSETP.GEU.AND P3, PT, R6, 1.175494350822287508e-38, PT ;  /* 0x008000000600780b */ /* 0x000fc60003f6e000 */
[----:B------:R-:W0:Y:S01]  /*0610*/  MUFU.RCP R10, R10 ;  /* 0x0000000a000a7308 */ /* 0x000e220000001000 */
[----:B------:R-:W-:-:S07]  /*0620*/  FSEL R11, R54, 1, P0 ;  /* 0x3f800000360b7808 */ /* 0x000fce0000000000 */
[----:B------:R-:W1:Y:S01]  /*0630*/  MUFU.SQRT R7, R13 ;  /* 0x0000000d00077308 */ /* 0x000e620000002000 */
[----:B------:R-:W-:Y:S01]  /*0640*/  @!P2 FMUL R11, R11, 16777216 ;  /* 0x4b8000000b0ba820 */ /* 0x000fe20000400000 */
[----:B------:R-:W-:Y:S01]  /*0650*/  @P1 FMUL R6, R6, 0.25 ;  /* 0x3e80000006061820 */ /* 0x000fe20000400000 */
[----:B------:R-:W-:-:S03]  /*0660*/  FADD R14, R69, -R61 ;  /* 0x8000003d450e7221 */ /* 0x000fc60000000000 */
[----:B------:R-:W-:Y:S01]  /*0670*/  @!P3 FMUL R6, R6, 16777216 ;  /* 0x4b8000000606b820 */ /* 0x000fe20000400000 */
[----:B0-----:R-:W-:Y:S01]  /*0680*/  FMUL R11, R10, R11 ;  /* 0x0000000b0a0b7220 */ /* 0x001fe20000400000 */
[----:B------:R-:W-:-:S03]  /*0690*/  FADD R15, R15, 9.9999997473787516356e-06 ;  /* 0x3727c5ac0f0f7421 */ /* 0x000fc60000000000 */
[----:B------:R-:W-:Y:S01]  /*06a0*/  FMUL R14, R11, R14 ;  /* 0x0000000e0b0e7220 */ /* 0x000fe20000400000 */
[----:B------:R-:W0:Y:S01]  /*06b0*/  MUFU.RCP R6, R6 ;  /* 0x0000000600067308 */ /* 0x000e220000001000 */
[----:B-1----:R-:W-:Y:S02]  /*06c0*/  FSETP.GT.AND P0, PT, R7, 8.50705917302346158658e+37, PT ;  /* 0x7e8000000700780b */ /* 0x002fe40003f04000 */
[----:B------:R-:W-:Y:S01]  /*06d0*/  FFMA R53, R5, R14, R9 ;  /* 0x0000000e05357223 */ /* 0x000fe20000000009 */
[----:B------:R-:W-:-:S04]  /*06e0*/  FSETP.GEU.AND P2, PT, R7, 1.175494350822287508e-38, PT ;  /* 0x008000000700780b */ /* 0x000fc80003f4e000 */
[----:B------:R1:W1:Y:S01]  /*06f0*/  MUFU.SQRT R9, R15 ;  /* 0x0000000f00097308 */ /* 0x0002620000002000 */
[----:B------:R-:W-:-:S05]  /*0700*/  FSEL R5, R54, 1, P1 ;  /* 0x3f80000036057808 */ /* 0x000fca0000800000 */
[----:B------:R-:W-:Y:S01]  /*0710*/  @!P3 FMUL R5, R5, 16777216 ;  /* 0x4b8000000505b820 */ /* 0x000fe20000400000 */
[----:B------:R-:W-:Y:S01]  /*0720*/  @P0 FMUL R7, R7, 0.25 ;  /* 0x3e80000007070820 */ /* 0x000fe20000400000 */
[----:B------:R-:W-:Y:S02]  /*0730*/  FADD R52, R52, 9.9999997473787516356e-06 ;  /* 0x3727c5ac34347421 */ /* 0x000fe40000000000 */
[----:B0-----:R-:W-:Y:S01]  /*0740*/  FMUL R5, R6, R5 ;  /* 0x0000000506057220 */ /* 0x001fe20000400000 */
[----:B------:R-:W-:Y:S01]  /*0750*/  FSEL R6, R54, 1, P0 ;  /* 0x3f80000036067808 */ /* 0x000fe20000000000 */
[----:B------:R-:W-:Y:S01]  /*0760*/  @!P2 FMUL R7, R7, 16777216 ;  /* 0x4b8000000707a820 */ /* 0x000fe20000400000 */
[----:B------:R-:W-:Y:S01]  /*0770*/  FADD R60, R68, -R60 ;  /* 0x8000003c443c7221 */ /* 0x000fe20000000000 */
[----:B-1----:R-:W0:Y:S01]  /*0780*/  LDC.64 R14, c[0x0][0x268] ;  /* 0x00009a00ff0e7b82 */ /* 0x002e220000000a00 */
[C---:B------:R-:W-:Y:S02]  /*0790*/  FSETP.GT.AND P0, PT, R9.reuse, 8.50705917302346158658e+37, PT ;  /* 0x7e8000000900780b */ /* 0x040fe40003f04000 */
[----:B------:R-:W-:Y:S01]  /*07a0*/  FSETP.GEU.AND P1, PT, R9, 1.175494350822287508e-38, PT ;  /* 0x008000000900780b */ /* 0x000fe20003f2e000 */
[----:B------:R-:W1:Y:S01]  /*07b0*/  MUFU.RCP R7, R7 ;  /* 0x0000000700077308 */ /* 0x000e620000001000 */
[----:B------:R-:W-:-:S09]  /*07c0*/  @!P2 FMUL R6, R6, 16777216 ;  /* 0x4b8000000606a820 */ /* 0x000fd20000400000 */
[----:B------:R-:W-:-:S04]  /*07d0*/  @P0 FMUL R9, R9, 0.25 ;  /* 0x3e80000009090820 */ /* 0x000fc80000400000 */
[----:B------:R-:W-:Y:S01]  /*07e0*/  @!P1 FMUL R9, R9, 16777216 ;  /* 0x4b80000009099820 */ /* 0x000fe20000400000 */
[----:B------:R-:W-:-:S05]  /*07f0*/  FSEL R10, R54, 1, P0 ;  /* 0x3f800000360a7808 */ /* 0x000fca0000000000 */
[----:B------:R-:W-:Y:S01]  /*0800*/  @!P1 FMUL R10, R10, 16777216 ;  /* 0x4b8000000a0a9820 */ /* 0x000fe20000400000 */
[----:B----4-:R-:W-:Y:S01]  /*0810*/  FADD R64, R64, -R56 ;  /* 0x8000003840407221 */ /* 0x010fe20000000000 */
[----:B-1----:R-:W-:Y:S02]  /*0820*/  FMUL R56, R7, R6 ;  /* 0x0000000607387220 */ /* 0x002fe40000400000 */
[----:B------:R-:W1:Y:S01]  /*0830*/  MUFU.RCP R7, R9 ;  /* 0x0000000900077308 */ /* 0x000e620000001000 */
[----:B--2---:R-:W-:Y:S01]  /*0840*/  FADD R18, R22, -R18 ;  /* 0x8000001216127221 */ /* 0x004fe20000000000 */
[----:B------:R-:W-:Y:S01]  /*0850*/  FADD R6, R23, -R19 ;  /* 0x8000001317067221 */ /* 0x000fe20000000000 */
[----:B-1----:R-:W-:Y:S02]  /*0860*/  FMUL R7, R7, R10 ;  /* 0x0000000a07077220 */ /* 0x002fe40000400000 */
[----:B------:R-:W-:Y:S01]  /*0870*/  FMUL R5, R5, R18 ;  /* 0x0000001205057220 */ /* 0x000fe20000400000 */
[----:B---3--:R-:W-:Y:S01]  /*0880*/  FADD R33, R33, 9.9999997473787516356e-06 ;  /* 0x3727c5ac21217421 */ /* 0x008fe20000000000 */
[----:B------:R-:W-:-:S02]  /*0890*/  FMUL R6, R7, R6 ;  /* 0x0000000607067220 */ /* 0x000fc40000400000 */
[----:B-----5:R-:W-:Y:S01]  /*08a0*/  FFMA R26, R26, R5, R30 ;  /* 0x000000051a1a7223 */ /* 0x020fe2000000001e */
[----:B------:R-:W-:Y:S01]  /*08b0*/  FADD R5, R32, 9.9999997473787516356e-06 ;  /* 0x3727c5ac20057421 */ /* 0x000fe20000000000 */
[----:B------:R-:W1:Y:S01]  /*08c0*/  MUFU.SQRT R7, R33 ;  /* 0x0000002100077308 */ /* 0x000e620000002000 */
[----:B------:R-:W-:-:S07]  /*08d0*/  FFMA R27, R27, R6, R31 ;  /* 0x000000061b1b7223 */ /* 0x000fce000000001f */
[----:B------:R-:W2:Y:S01]  /*08e0*/  MUFU.SQRT R6, R5 ;  /* 0x0000000500067308 */ /* 0x000ea20000002000 */
[C---:B-1----:R-:W-:Y:S02]  /*08f0*/  FSETP.GT.AND P1, PT, R7.reuse, 8.50705917302346158658e+37, PT ;  /* 0x7e8000000700780b */ /* 0x042fe40003f24000 */
[----:B------:R-:W-:Y:S02]  /*0900*/  FSETP.GEU.AND P3, PT, R7, 1.175494350822287508e-38, PT ;  /* 0x008000000700780b */ /* 0x000fe40003f6e000 */
[C---:B--2---:R-:W-:Y:S02]  /*0910*/  FSETP.GT.AND P0, PT, R6.reuse, 8.50705917302346158658e+37, PT ;  /* 0x7e8000000600780b */ /* 0x044fe40003f04000 */
[----:B------:R-:W-:-:S07]  /*0920*/  FSETP.GEU.AND P2, PT, R6, 1.175494350822287508e-38, PT ;  /* 0x008000000600780b */ /* 0x000fce0003f4e000 */
[----:B------:R-:W-:-:S04]  /*0930*/  @P1 FMUL R7, R7, 0.25 ;  /* 0x3e80000007071820 */ /* 0x000fc80000400000 */
[----:B------:R-:W-:Y:S01]  /*0940*/  @!P3 FMUL R7, R7, 16777216 ;  /* 0x4b8000000707b820 */ /* 0x000fe20000400000 */
[----:B------:R-:W-:-:S04]  /*0950*/  @P0 FMUL R6, R6, 0.25 ;  /* 0x3e80000006060820 */ /* 0x000fc80000400000 */
[----:B------:R-:W-:Y:S01]  /*0960*/  @!P2 FMUL R6, R6, 16777216 ;  /* 0x4b8000000606a820 */ /* 0x000fe20000400000 */
[----:B------:R-:W1:Y:S01]  /*0970*/  MUFU.RCP R7, R7 ;  /* 0x0000000700077308 */ /* 0x000e620000001000 */
[----:B------:R-:W-:-:S07]  /*0980*/  FSEL R10, R54, 1, P1 ;  /* 0x3f800000360a7808 */ /* 0x000fce0000800000 */
[----:B------:R-:W2:Y:S01]  /*0990*/  MUFU.RCP R6, R6 ;  /* 0x0000000600067308 */ /* 0x000ea20000001000 */
[----:B------:R-:W-:Y:S01]  /*09a0*/  FSEL R5, R54, 1, P0 ;  /* 0x3f80000036057808 */ /* 0x000fe20000000000 */
[----:B------:R-:W-:Y:S01]  /*09b0*/  @!P3 FMUL R10, R10, 16777216 ;  /* 0x4b8000000a0ab820 */ /* 0x000fe20000400000 */
[----:B------:R-:W-:-:S03]  /*09c0*/  FADD R57, R65, -R57 ;  /* 0x8000003941397221 */ /* 0x000fc60000000000 */
[----:B------:R-:W-:Y:S01]  /*09d0*/  @!P2 FMUL R5, R5, 16777216 ;  /* 0x4b8000000505a820 */ /* 0x000fe20000400000 */
[----:B-1----:R-:W-:-:S03]  /*09e0*/  FMUL R10, R7, R10 ;  /* 0x0000000a070a7220 */ /* 0x002fc60000400000 */
[----:B--2---:R-:W-:Y:S01]  /*09f0*/  FMUL R5, R6, R5 ;  /* 0x0000000506057220 */ /* 0x004fe20000400000 */
[----:B------:R-:W-:-:S04]  /*0a00*/  FMUL R6, R10, R57 ;  /* 0x000000390a067220 */ /* 0x000fc80000400000 */
[----:B------:R-:W-:Y:S02]  /*0a10*/  FFMA R37, R37, R6, R41 ;  /* 0x0000000625257223 */ /* 0x000fe40000000029 */
[----:B------:R-:W1:Y:S02]  /*0a20*/  MUFU.SQRT R6, R52 ;  /* 0x0000003400067308 */ /* 0x000e640000002000 */
[C---:B-1----:R-:W-:Y:S02]  /*0a30*/  FSETP.GT.AND P0, PT, R6.reuse, 8.50705917302346158658e+37, PT ;  /* 0x7e8000000600780b */ /* 0x042fe40003f04000 */
[----:B------:R-:W-:-:S11]  /*0a40*/  FSETP.GEU.AND P1, PT, R6, 1.175494350822287508e-38, PT ;  /* 0x008000000600780b */ /* 0x000fd60003f2e000 */
[----:B------:R-:W-:-:S04]  /*0a50*/  @P0 FMUL R6, R6, 0.25 ;  /* 0x3e80000006060820 */ /* 0x000fc80000400000 */
[----:B------:R-:W-:-:S06]  /*0a60*/  @!P1 FMUL R6, R6, 16777216 ;  /* 0x4b80000006069820 */ /* 0x000fcc0000400000 */
[----:B------:R-:W1:Y:S01]  /*0a70*/  MUFU.RCP R6, R6 ;  /* 0x0000000600067308 */ /* 0x000e620000001000 */
[----:B------:R-:W-:-:S05]  /*0a80*/  FSEL R7, R54, 1, P0 ;  /* 0x3f80000036077808 */ /* 0x000fca0000000000 */
[----:B------:R-:W-:Y:S01]  /*0a90*/  @!P1 FMUL R7, R7, 16777216 ;  /* 0x4b80000007079820 */ /* 0x000fe20000400000 */
[----:B------:R-:W-:-:S03]  /*0aa0*/  FMUL R5, R5, R64 ;  /* 0x0000004005057220 */ /* 0x000fc60000400000 */
[----:B-1----:R-:W-:-:S04]  /*0ab0*/  FMUL R7, R6, R7 ;  /* 0x0000000706077220 */ /* 0x002fc80000400000 */
[----:B------:R-:W-:Y:S01]  /*0ac0*/  FMUL R7, R7, R60 ;  /* 0x0000003c07077220 */ /* 0x000fe20000400000 */
[----:B------:R-:W-:-:S03]  /*0ad0*/  FFMA R36, R36, R5, R40 ;  /* 0x0000000524247223 */ /* 0x000fc60000000028 */
[----:B------:R-:W-:Y:S01]  /*0ae0*/  FFMA R32, R4, R7, R8 ;  /* 0x0000000704207223 */ /* 0x000fe20000000008 */
[----:B------:R-:W-:-:S04]  /*0af0*/  IMAD.WIDE R4, R55, 0x4, R74 ;  /* 0x0000000437047825 */ /* 0x000fc800078e024a */
[----:B------:R-:W-:Y:S02]  /*0b00*/  FADD R12, R12, 9.9999997473787516356e-06 ;  /* 0x3727c5ac0c0c7421 */ /* 0x000fe40000000000 */
[----:B------:R-:W2:Y:S04]  /*0b10*/  LDG.E.EL.128 R4, desc[UR6][R4.64] ;  /* 0x0000000604047981 */ /* 0x000ea8000c2e1d00 */
[----:B------:R-:W1:Y:S01]  /*0b20*/  MUFU.SQRT R12, R12 ;  /* 0x0000000c000c7308 */ /* 0x000e620000002000 */
[----:B------:R-:W-:Y:S01]  /*0b30*/  FADD R17, R21, -R17 ;  /* 0x8000001115117221 */ /* 0x000fe20000000000 */
[----:B------:R-:W-:-:S03]  /*0b40*/  FADD R34, R34, 9.9999997473787516356e-06 ;  /* 0x3727c5ac22227421 */ /* 0x000fc60000000000 */
[----:B------:R-:W-:-:S03]  /*0b50*/  FMUL R56, R56, R17 ;  /* 0x0000001138387220 */ /* 0x000fc60000400000 */
[----:B------:R-:W3:Y:S01]  /*0b60*/  MUFU.SQRT R17, R34 ;  /* 0x0000002200117308 */ /* 0x000ee20000002000 */
[----:B0-----:R-:W-:Y:S01]  /*0b70*/  IMAD.WIDE R8, R0, 0x4, R14 ;  /* 0x0000000400087825 */ /* 0x001fe200078e020e */
[----:B-1----:R-:W-:-:S05]  /*0b80*/  FSETP.GT.AND P1, PT, R12, 8.50705917302346158658e+37, PT ;  /* 0x7e8000000c00780b */ /* 0x002fca0003f24000 */
[----:B------:R-:W4:Y:S01]  /*0b90*/  LDG.E.EL.128 R8, desc[UR6][R8.64] ;  /* 0x0000000608087981 */ /* 0x000f22000c2e1d00 */
[----:B------:R-:W-:Y:S02]  /*0ba0*/  FSETP.GEU.AND P3, PT, R12, 1.175494350822287508e-38, PT ;  /* 0x008000000c00780b */ /* 0x000fe40003f6e000 */
[C---:B---3--:R-:W-:Y:S02]  /*0bb0*/  FSETP.GT.AND P0, PT, R17.reuse, 8.50705917302346158658e+37, PT ;  /* 0x7e8000001100780b */ /* 0x048fe40003f04000 */
[----:B------:R-:W-:-:S03]  /*0bc0*/  FSETP.GEU.AND P2, PT, R17, 1.175494350822287508e-38, PT ;  /* 0x008000001100780b */ /* 0x000fc60003f4e000 */
[----:B------:R-:W-:-:S06]  /*0bd0*/  @P1 FMUL R12, R12, 0.25 ;  /* 0x3e8000000c0c1820 */ /* 0x000fcc0000400000 */
[----:B------:R-:W-:Y:S02]  /*0be0*/  @!P3 FMUL R12, R12, 16777216 ;  /* 0x4b8000000c0cb820 */ /* 0x000fe40000400000 */
[----:B------:R-:W-:Y:S02]  /*0bf0*/  @P0 FMUL R17, R17, 0.25 ;  /* 0x3e80000011110820 */ /* 0x000fe40000400000 */
[----:B------:R-:W0:Y:S01]  /*0c00*/  MUFU.RCP R33, R12 ;  /* 0x0000000c00217308 */ /* 0x000e220000001000 */
[----:B------:R-:W-:Y:S01]  /*0c10*/  FSEL R18, R54, 1, P1 ;  /* 0x3f80000036127808 */ /* 0x000fe20000800000 */
[----:B------:R-:W-:Y:S01]  /*0c20*/  @!P2 FMUL R17, R17, 16777216 ;  /* 0x4b8000001111a820 */ /* 0x000fe20000400000 */
[----:B------:R-:W-:-:S04]  /*0c30*/  IMAD.WIDE R48, R55, 0x4, R44 ;  /* 0x0000000437307825 */ /* 0x000fc800078e022c */
[----:B------:R-:W-:Y:S01]  /*0c40*/  @!P3 FMUL R18, R18, 16777216 ;  /* 0x4b8000001212b820 */ /* 0x000fe20000400000 */
[----:B------:R-:W3:Y:S01]  /*0c50*/  LDG.E.128 R44, desc[UR6][R46.64+0x10] ;  /* 0x000010062e2c7981 */ /* 0x000ee2000c1e1d00 */
[----:B------:R-:W1:Y:S03]  /*0c60*/  MUFU.RCP R17, R17 ;  /* 0x0000001100117308 */ /* 0x000e660000001000 */
[----:B------:R-:W3:Y:S01]  /*0c70*/  LDG.E.EL.128 R48, desc[UR6][R48.64] ;  /* 0x0000000630307981 */ /* 0x000ee2000c2e1d00 */
[----:B------:R-:W-:-:S04]  /*0c80*/  IMAD.WIDE R14, R55, 0x4, R14 ;  /* 0x00000004370e7825 */ /* 0x000fc800078e020e */
[----:B0-----:R-:W-:Y:S01]  /*0c90*/  FMUL R33, R33, R18 ;  /* 0x0000001221217220 */ /* 0x001fe20000400000 */
[----:B------:R-:W-:Y:S01]  /*0ca0*/  FSEL R18, R54, 1, P0 ;  /* 0x3f80000036127808 */ /* 0x000fe20000000000 */
[----:B------:R-:W-:Y:S01]  /*0cb0*/  FADD R16, R20, -R16 ;  /* 0x8000001014107221 */ /* 0x000fe20000000000 */
[----:B------:R-:W5:Y:S03]  /*0cc0*/  LDG.E.EL.128 R12, desc[UR6][R14.64] ;  /* 0x000000060e0c7981 */ /* 0x000f66000c2e1d00 */
[----:B------:R-:W-:Y:S01]  /*0cd0*/  @!P2 FMUL R18, R18, 16777216 ;  /* 0x4b8000001212a820 */ /* 0x000fe20000400000 */
[----:B------:R-:W-:Y:S01]  /*0ce0*/  FMUL R33, R33, R16 ;  /* 0x0000001021217220 */ /* 0x000fe20000400000 */
[----:B------:R-:W-:Y:S01]  /*0cf0*/  FFMA R56, R25, R56, R29 ;  /* 0x0000003819387223 */ /* 0x000fe2000000001d */
[----:B------:R-:W-:-:S04]  /*0d00*/  IMAD.WIDE R20, R55, 0x4, R70 ;  /* 0x0000000437147825 */ /* 0x000fc800078e0246 */
[----:B-1----:R-:W-:Y:S01]  /*0d10*/  FMUL R18, R17, R18 ;  /* 0x0000001211127220 */ /* 0x002fe20000400000 */
[----:B------:R-:W-:Y:S01]  /*0d20*/  FADD R25, R66, -R58 ;  /* 0x8000003a42197221 */ /* 0x000fe20000000000 */
[----:B------:R-:W-:-:S04]  /*0d30*/  IMAD.WIDE R16, R55, 0x4, R72 ;  /* 0x0000000437107825 */ /* 0x000fc800078e0248 */
[----:B------:R-:W-:Y:S01]  /*0d40*/  FMUL R25, R18, R25 ;  /* 0x0000001912197220 */ /* 0x000fe20000400000 */
[----:B------:R-:W3:Y:S04]  /*0d50*/  LDG.E.EL.128 R20, desc[UR6][R20.64] ;  /* 0x0000000614147981 */ /* 0x000ee8000c2e1d00 */
[----:B------:R-:W3:Y:S01]  /*0d60*/  LDG.E.EL.128 R16, desc[UR6][R16.64] ;  /* 0x0000000610107981 */ /* 0x000ee2000c2e1d00 */
[----:B------:R-:W-:Y:S01]  /*0d70*/  FADD R35, R35, 9.9999997473787516356e-06 ;  /* 0x3727c5ac23237421 */ /* 0x000fe20000000000 */
[----:B------:R-:W-:-:S03]  /*0d80*/  FFMA R38, R38, R25, R42 ;  /* 0x0000001926267223 */ /* 0x000fc6000000002a */
[----:B------:R-:W0:Y:S02]  /*0d90*/  MUFU.SQRT R25, R35 ;  /* 0x0000002300197308 */ /* 0x000e240000002000 */
[C---:B0-----:R-:W-:Y:S02]  /*0da0*/  FSETP.GT.AND P6, PT, R25.reuse, 8.50705917302346158658e+37, PT ;  /* 0x7e8000001900780b */ /* 0x041fe40003fc4000 */
[----:B------:R-:W-:Y:S01]  /*0db0*/  FSETP.GEU.AND P2, PT, R25, 1.175494350822287508e-38, PT ;  /* 0x008000001900780b */ /* 0x000fe20003f4e000 */
[----:B------:R-:W-:-:S10]  /*0dc0*/  FFMA R33, R24, R33, R28 ;  /* 0x0000002118217223 */ /* 0x000fd4000000001c */
[----:B------:R-:W-:-:S04]  /*0dd0*/  @P6 FMUL R25, R25, 0.25 ;  /* 0x3e80000019196820 */ /* 0x000fc80000400000 */
[----:B------:R-:W-:-:S06]  /*0de0*/  @!P2 FMUL R25, R25, 16777216 ;  /* 0x4b8000001919a820 */ /* 0x000fcc0000400000 */
[----:B------:R-:W-:Y:S01]  /*0df0*/  MUFU.RCP R25, R25 ;  /* 0x0000001900197308 */ /* 0x000fe20000001000 */
[----:B------:R-:W-:Y:S01]  /*0e00*/  FADD R59, R67, -R59 ;  /* 0x8000003b433b7221 */ /* 0x000fe20000000000 */
[----:B--2---:R-:W-:Y:S01]  /*0e10*/  FADD R4, R4, 9.9999997473787516356e-06 ;  /* 0x3727c5ac04047421 */ /* 0x004fe20000000000 */
[----:B------:R-:W-:-:S05]  /*0e20*/  FADD R5, R5, 9.9999997473787516356e-06 ;  /* 0x3727c5ac05057421 */ /* 0x000fca0000000000 */
[----:B------:R-:W0:Y:S08]  /*0e30*/  MUFU.SQRT R4, R4 ;  /* 0x0000000400047308 */ /* 0x000e300000002000 */
[----:B------:R-:W1:Y:S01]  /*0e40*/  MUFU.SQRT R5, R5 ;  /* 0x0000000500057308 */ /* 0x000e620000002000 */
[----:B------:R-:W-:Y:S01]  /*0e50*/  FADD R6, R6, 9.9999997473787516356e-06 ;  /* 0x3727c5ac06067421 */ /* 0x000fe20000000000 */
[----:B0-----:R-:W-:-:S02]  /*0e60*/  FSETP.GT.AND P1, PT, R4, 8.50705917302346158658e+37, PT ;  /* 0x7e8000000400780b */ /* 0x001fc40003f24000 */
[----:B------:R-:W-:-:S04]  /*0e70*/  FSETP.GEU.AND P3, PT, R4, 1.175494350822287508e-38, PT ;  /* 0x008000000400780b */ /* 0x000fc80003f6e000 */
[----:B------:R-:W0:Y:S01]  /*0e80*/  MUFU.SQRT R30, R6 ;  /* 0x00000006001e7308 */ /* 0x000e220000002000 */
[----:B------:R-:W-:Y:S01]  /*0e90*/  FADD R29, R7, 9.9999997473787516356e-06 ;  /* 0x3727c5ac071d7421 */ /* 0x000fe20000000000 */
[C---:B-1----:R-:W-:Y:S01]  /*0ea0*/  FSETP.GT.AND P4, PT, R5.reuse, 8.50705917302346158658e+37, PT ;  /* 0x7e8000000500780b */ /* 0x042fe20003f84000 */
[----:B----4-:R-:W-:Y:S01]  /*0eb0*/  FADD R28, R8, 9.9999997473787516356e-06 ;  /* 0x3727c5ac081c7421 */ /* 0x010fe20000000000 */
[----:B------:R-:W-:Y:S01]  /*0ec0*/  FSETP.GEU.AND P0, PT, R5, 1.175494350822287508e-38, PT ;  /* 0x008000000500780b */ /* 0x000fe20003f0e000 */
[----:B------:R-:W-:Y:S02]  /*0ed0*/  FADD R10, R10, 9.9999997473787516356e-06 ;  /* 0x3727c5ac0a0a7421 */ /* 0x000fe40000000000 */
[----:B------:R-:W-:Y:S01]  /*0ee0*/  @P1 FMUL R4, R4, 0.25 ;  /* 0x3e80000004041820 */ /* 0x000fe20000400000 */
[----:B------:R-:W1:Y:S03]  /*0ef0*/  MUFU.SQRT R29, R29 ;  /* 0x0000001d001d7308 */ /* 0x000e660000002000 */
[----:B------:R-:W-:-:S05]  /*0f00*/  @!P3 FMUL R4, R4, 16777216 ;  /* 0x4b8000000404b820 */ /* 0x000fca0000400000 */
[----:B------:R2:W-:Y:S01]  /*0f10*/  MUFU.SQRT R24, R10 ;  /* 0x0000000a00187308 */ /* 0x0005e20000002000 */
[----:B------:R-:W-:Y:S01]  /*0f20*/  @P4 FMUL R5, R5, 0.25 ;  /* 0x3e80000005054820 */ /* 0x000fe20000400000 */
[----:B------:R-:W-:-:S06]  /*0f30*/  FADD R9, R9, 9.9999997473787516356e-06 ;  /* 0x3727c5ac09097421 */ /* 0x000fcc0000000000 */
[----:B------:R-:W4:Y:S01]  /*0f40*/  MUFU.SQRT R28, R28 ;  /* 0x0000001c001c7308 */ /* 0x000f220000002000 */
[----:B--2---:R-:W-:Y:S01]  /*0f50*/  FSEL R10, R54, 1, P6 ;  /* 0x3f800000360a7808 */ /* 0x004fe20003000000 */
[----:B------:R-:W-:Y:S01]  /*0f60*/  @!P0 FMUL R5, R5, 16777216 ;  /* 0x4b80000005058820 */ /* 0x000fe20000400000 */
[----:B0-----:R-:W-:-:S03]  /*0f70*/  FSETP.GT.AND P5, PT, R30, 8.50705917302346158658e+37, PT ;  /* 0x7e8000001e00780b */ /* 0x001fc60003fa4000 */
[----:B------:R-:W-:Y:S02]  /*0f80*/  @!P2 FMUL R10, R10, 16777216 ;  /* 0x4b8000000a0aa820 */ /* 0x000fe40000400000 */
[----:B------:R-:W0:Y:S02]  /*0f90*/  MUFU.RCP R4, R4 ;  /* 0x0000000400047308 */ /* 0x000e240000001000 */
[----:B------:R-:W-:-:S06]  /*0fa0*/  FMUL R10, R25, R10 ;  /* 0x0000000a190a7220 */ /* 0x000fcc0000400000 */
[----:B------:R2:W-:Y:S01]  /*0fb0*/  MUFU.SQRT R8, R9 ;  /* 0x0000000900087308 */ /* 0x0005e20000002000 */
[----:B------:R-:W-:Y:S01]  /*0fc0*/  FMUL R10, R10, R59 ;  /* 0x0000003b0a0a7220 */ /* 0x000fe20000400000 */
[----:B-1----:R-:W-:Y:S02]  /*0fd0*/  FSETP.GT.AND P6, PT, R29, 8.50705917302346158658e+37, PT ;  /* 0x7e8000001d00780b */ /* 0x002fe40003fc4000 */
[----:B--2---:R-:W-:-:S04]  /*0fe0*/  FSEL R9, R54, 1, P1 ;  /* 0x3f80000036097808 */ /* 0x004fc80000800000 */
[----:B------:R-:W1:Y:S01]  /*0ff0*/  MUFU.RCP R5, R5 ;  /* 0x0000000500057308 */ /* 0x000e620000001000 */
[----:B------:R-:W-:Y:S01]  /*1000*/  FSETP.GEU.AND P1, PT, R30, 1.175494350822287508e-38, PT ;  /* 0x008000001e00780b */ /* 0x000fe20003f2e000 */
[----:B------:R-:W-:Y:S01]  /*1010*/  @!P3 FMUL R9, R9, 16777216 ;  /* 0x4b8000000909b820 */ /* 0x000fe20000400000 */
[----:B----4-:R-:W-:Y:S01]  /*1020*/  FSETP.GT.AND P3, PT, R28, 8.50705917302346158658e+37, PT ;  /* 0x7e8000001c00780b */ /* 0x010fe20003f64000 */
[----:B------:R-:W-:Y:S01]  /*1030*/  FFMA R39, R39, R10, R43 ;  /* 0x0000000a27277223 */ /* 0x000fe2000000002b */
[----:B------:R-:W-:Y:S01]  /*1040*/  FADD R11, R11, 9.9999997473787516356e-06 ;  /* 0x3727c5ac0b0b7421 */ /* 0x000fe20000000000 */
[C---:B------:R-:W-:Y:S02]  /*1050*/  FSETP.GEU.AND P2, PT, R29.reuse, 1.175494350822287508e-38, PT ;  /* 0x008000001d00780b */ /* 0x040fe40003f4e000 */
[----:B------:R-:W-:Y:S02]  /*1060*/  FSEL R10, R54, 1, P4 ;  /* 0x3f800000360a7808 */ /* 0x000fe40002000000 */
[----:B------:R-:W-:Y:S01]  /*1070*/  FSETP.GEU.AND P4, PT, R28, 1.175494350822287508e-38, PT ;  /* 0x008000001c00780b */ /* 0x000fe20003f8e000 */
[----:B------:R-:W-:Y:S01]  /*1080*/  @P5 FMUL R30, R30, 0.25 ;  /* 0x3e8000001e1e5820 */ /* 0x000fe20000400000 */
[----:B------:R3:W-:Y:S01]  /*1090*/  MUFU.SQRT R7, R11 ;  /* 0x0000000b00077308 */ /* 0x0007e20000002000 */
[----:B0-----:R-:W-:Y:S01]  /*10a0*/  FMUL R4, R4, R9 ;  /* 0x0000000904047220 */ /* 0x001fe20000400000 */
[----:B------:R-:W-:Y:S01]  /*10b0*/  @!P0 FMUL R10, R10, 16777216 ;  /* 0x4b8000000a0a8820 */ /* 0x000fe20000400000 */
[----:B------:R-:W-:Y:S01]  /*10c0*/  @!P1 FMUL R30, R30, 16777216 ;  /* 0x4b8000001e1e9820 */ /* 0x000fe20000400000 */
[----:B------:R-:W-:Y:S01]  /*10d0*/  @P6 FMUL R29, R29, 0.25 ;  /* 0x3e8000001d1d6820 */ /* 0x000fe20000400000 */
[----:B---3--:R-:W-:Y:S01]  /*10e0*/  FADD R11, R44, -R48 ;  /* 0x800000302c0b7221 */ /* 0x008fe20000000000 */
[----:B-1----:R-:W-:Y:S01]  /*10f0*/  FMUL R10, R5, R10 ;  /* 0x0000000a050a7220 */ /* 0x002fe20000400000 */
[----:B------:R-:W-:-:S02]  /*1100*/  @P3 FMUL R28, R28, 0.25 ;  /* 0x3e8000001c1c3820 */ /* 0x000fc40000400000 */
[----:B------:R-:W-:Y:S02]  /*1110*/  FMUL R11, R4, R11 ;  /* 0x0000000b040b7220 */ /* 0x000fe40000400000 */
[----:B------:R-:W0:Y:S01]  /*1120*/  LDC.64 R4, c[0x0][0x260] ;  /* 0x00009800ff047b82 */ /* 0x000e220000000a00 */
[----:B------:R-:W1:Y:S01]  /*1130*/  MUFU.RCP R30, R30 ;  /* 0x0000001e001e7308 */ /* 0x000e620000001000 */
[----:B------:R-:W-:Y:S01]  /*1140*/  @!P2 FMUL R29, R29, 16777216 ;  /* 0x4b8000001d1da820 */ /* 0x000fe20000400000 */
[----:B------:R-:W-:Y:S01]  /*1150*/  @!P4 FMUL R28, R28, 16777216 ;  /* 0x4b8000001c1cc820 */ /* 0x000fe20000400000 */
[----:B-----5:R-:W-:Y:S01]  /*1160*/  FADD R12, R12, 9.9999997473787516356e-06 ;  /* 0x3727c5ac0c0c7421 */ /* 0x020fe20000000000 */
[----:B------:R-:W-:Y:S01]  /*1170*/  FSEL R9, R54, 1, P5 ;  /* 0x3f80000036097808 */ /* 0x000fe20002800000 */
[----:B------:R-:W-:Y:S01]  /*1180*/  FADD R13, R13, 9.9999997473787516356e-06 ;  /* 0x3727c5ac0d0d7421 */ /* 0x000fe20000000000 */
[----:B------:R-:W-:Y:S01]  /*1190*/  FSETP.GT.AND P0, PT, R8, 8.50705917302346158658e+37, PT ;  /* 0x7e8000000800780b */ /* 0x000fe20003f04000 */
[----:B------:R-:W-:Y:S01]  /*11a0*/  FADD R45, R45, -R49 ;  /* 0x800000312d2d7221 */ /* 0x000fe20000000000 */
[----:B------:R-:W2:Y:S01]  /*11b0*/  MUFU.RCP R44, R28 ;  /* 0x0000001c002c7308 */ /* 0x000ea20000001000 */
[----:B------:R-:W-:Y:S01]  /*11c0*/  FSEL R34, R54, 1, P6 ;  /* 0x3f80000036227808 */ /* 0x000fe20003000000 */
[----:B------:R-:W-:Y:S01]  /*11d0*/  @!P1 FMUL R9, R9, 16777216 ;  /* 0x4b80000009099820 */ /* 0x000fe20000400000 */
[----:B------:R-:W-:Y:S01]  /*11e0*/  FSETP.GEU.AND P1, PT, R8, 1.175494350822287508e-38, PT ;  /* 0x008000000800780b */ /* 0x000fe20003f2e000 */
[----:B------:R-:W-:-:S04]  /*11f0*/  FMUL R10, R10, R45 ;  /* 0x0000002d0a0a7220 */ /* 0x000fc80000400000 */
[----:B------:R-:W3:Y:S01]  /*1200*/  MUFU.RCP R29, R29 ;  /* 0x0000001d001d7308 */ /* 0x000ee20000001000 */
[----:B------:R-:W-:Y:S01]  /*1210*/  FFMA R45, R16, R11, R20 ;  /* 0x0000000b102d7223 */ /* 0x000fe20000000014 */
[----:B------:R-:W-:Y:S01]  /*1220*/  @!P2 FMUL R34, R34, 16777216 ;  /* 0x4b8000002222a820 */ /* 0x000fe20000400000 */
[----:B------:R-:W-:-:S05]  /*1230*/  FSEL R11, R54, 1, P3 ;  /* 0x3f800000360b7808 */ /* 0x000fca0001800000 */
[----:B------:R-:W4:Y:S01]  /*1240*/  MUFU.SQRT R6, R12 ;  /* 0x0000000c00067308 */ /* 0x000f220000002000 */
[----:B------:R-:W-:-:S07]  /*1250*/  FSETP.GT.AND P2, PT, R24, 8.50705917302346158658e+37, PT ;  /* 0x7e8000001800780b */ /* 0x000fce0003f44000 */
[----:B------:R5:W0:Y:S01]  /*1260*/  MUFU.SQRT R12, R13 ;  /* 0x0000000d000c7308 */ /* 0x000a220000002000 */
[----:B------:R-:W-:Y:S01]  /*1270*/  FADD R46, R46, -R50 ;  /* 0x800000322e2e7221 */ /* 0x000fe20000000000 */
[----:B-1----:R-:W-:Y:S01]  /*1280*/  FMUL R9, R30, R9 ;  /* 0x000000091e097220 */ /* 0x002fe20000400000 */
[----:B------:R-:W-:Y:S01]  /*1290*/  FSETP.GEU.AND P3, PT, R24, 1.175494350822287508e-38, PT ;  /* 0x008000001800780b */ /* 0x000fe20003f6e000 */
[----:B------:R-:W-:Y:S01]  /*12a0*/  @!P4 FMUL R11, R11, 16777216 ;  /* 0x4b8000000b0bc820 */ /* 0x000fe20000400000 */
[----:B------:R-:W-:Y:S01]  /*12b0*/  @P0 FMUL R8, R8, 0.25 ;  /* 0x3e80000008080820 */ /* 0x000fe20000400000 */
[----:B------:R-:W-:Y:S01]  /*12c0*/  FSETP.GT.AND P6, PT, R7, 8.50705917302346158658e+37, PT ;  /* 0x7e8000000700780b */ /* 0x000fe20003fc4000 */
[----:B------:R-:W-:Y:S01]  /*12d0*/  FMUL R9, R9, R46 ;  /* 0x0000002e09097220 */ /* 0x000fe20000400000 */
[----:B-----5:R-:W-:Y:S01]  /*12e0*/  FSEL R13, R54, 1, P0 ;  /* 0x3f800000360d7808 */ /* 0x020fe20000000000 */
[----:B------:R-:W-:Y:S01]  /*12f0*/  FFMA R46, R17, R10, R21 ;  /* 0x0000000a112e7223 */ /* 0x000fe20000000015 */
[----:B--2---:R-:W-:Y:S01]  /*1300*/  FMUL R44, R44, R11 ;  /* 0x0000000b2c2c7220 */ /* 0x004fe20000400000 */
[----:B------:R-:W-:Y:S01]  /*1310*/  FADD R47, R47, -R51 ;  /* 0x800000332f2f7221 */ /* 0x000fe20000000000 */
[----:B------:R-:W-:Y:S01]  /*1320*/  FADD R14, R14, 9.9999997473787516356e-06 ;  /* 0x3727c5ac0e0e7421 */ /* 0x000fe20000000000 */
[----:B---3--:R-:W-:Y:S01]  /*1330*/  FMUL R34, R29, R34 ;  /* 0x000000221d227220 */ /* 0x008fe20000400000 */
[----:B------:R-:W-:Y:S01]  /*1340*/  @!P1 FMUL R8, R8, 16777216 ;  /* 0x4b80000008089820 */ /* 0x000fe20000400000 */
[----:B------:R-:W-:Y:S01]  /*1350*/  FSETP.GEU.AND P4, PT, R7, 1.175494350822287508e-38, PT ;  /* 0x008000000700780b */ /* 0x000fe20003f8e000 */
[----:B0-----:R-:W-:-:S04]  /*1360*/  IMAD.WIDE R10, R0, 0x4, R4 ;  /* 0x00000004000a7825 */ /* 0x001fc800078e0204 */
[----:B------:R-:W-:Y:S01]  /*1370*/  @!P1 FMUL R13, R13, 16777216 ;  /* 0x4b8000000d0d9820 */ /* 0x000fe20000400000 */
[----:B----4-:R-:W-:Y:S01]  /*1380*/  FSETP.GT.AND P5, PT, R6, 8.50705917302346158658e+37, PT ;  /* 0x7e8000000600780b */ /* 0x010fe20003fa4000 */
[----:B------:R0:W-:Y:S01]  /*1390*/  MUFU.SQRT R43, R14 ;  /* 0x0000000e002b7308 */ /* 0x0001e20000002000 */
[----:B------:R-:W-:Y:S01]  /*13a0*/  FSETP.GT.AND P1, PT, R12, 8.50705917302346158658e+37, PT ;  /* 0x7e8000000c00780b */ /* 0x000fe20003f24000 */
[----:B------:R-:W-:Y:S01]  /*13b0*/  FMUL R34, R34, R47 ;  /* 0x0000002f22227220 */ /* 0x000fe20000400000 */
[----:B------:R-:W-:Y:S01]  /*13c0*/  @P2 FMUL R24, R24, 0.25 ;  /* 0x3e80000018182820 */ /* 0x000fe20000400000 */
[----:B------:R-:W-:Y:S01]  /*13d0*/  FFMA R47, R18, R9, R22 ;  /* 0x00000009122f7223 */ /* 0x000fe20000000016 */
[----:B------:R-:W-:Y:S01]  /*13e0*/  FSETP.GEU.AND P0, PT, R6, 1.175494350822287508e-38, PT ;  /* 0x008000000600780b */ /* 0x000fe20003f0e000 */
[----:B------:R-:W1:Y:S02]  /*13f0*/  LDC.64 R20, c[0x0][0x270] ;  /* 0x00009c00ff147b82 */ /* 0x000e640000000a00 */
[----:B------:R2:W-:Y:S01]  /*1400*/  MUFU.RCP R40, R8 ;  /* 0x0000000800287308 */ /* 0x0005e20000001000 */
[----:B0-----:R-:W-:-:S02]  /*1410*/  FSEL R14, R54, 1, P2 ;  /* 0x3f800000360e7808 */ /* 0x001fc40001000000 */
[----:B------:R-:W-:Y:S01]  /*1420*/  FSETP.GEU.AND P2, PT, R12, 1.175494350822287508e-38, PT ;  /* 0x008000000c00780b */ /* 0x000fe20003f4e000 */
[----:B------:R-:W-:Y:S01]  /*1430*/  @!P3 FMUL R24, R24, 16777216 ;  /* 0x4b8000001818b820 */ /* 0x000fe20000400000 */
[----:B------:R-:W-:Y:S01]  /*1440*/  @P6 FMUL R7, R7, 0.25 ;  /* 0x3e80000007076820 */ /* 0x000fe20000400000 */
[----:B------:R-:W0:Y:S01]  /*1450*/  LDC.64 R28, c[0x0][0x278] ;  /* 0x00009e00ff1c7b82 */ /* 0x000e220000000a00 */
[----:B--2---:R-:W2:Y:S01]  /*1460*/  LDG.E.EL.128 R8, desc[UR6][R10.64] ;  /* 0x000000060a087981 */ /* 0x004ea2000c2e1d00 */
[----:B------:R-:W-:Y:S01]  /*1470*/  FADD R15, R15, 9.9999997473787516356e-06 ;  /* 0x3727c5ac0f0f7421 */ /* 0x000fe20000000000 */
[----:B------:R-:W3:Y:S01]  /*1480*/  MUFU.RCP R35, R24 ;  /* 0x0000001800237308 */ /* 0x000ee20000001000 */
[----:B------:R-:W-:Y:S01]  /*1490*/  @!P4 FMUL R7, R7, 16777216 ;  /* 0x4b8000000707c820 */ /* 0x000fe20000400000 */
[----:B------:R-:W-:Y:S01]  /*14a0*/  @P5 FMUL R6, R6, 0.25 ;  /* 0x3e80000006065820 */ /* 0x000fe20000400000 */
[----:B------:R-:W-:Y:S01]  /*14b0*/  @P1 FMUL R12, R12, 0.25 ;  /* 0x3e8000000c0c1820 */ /* 0x000fe20000400000 */
[----:B------:R-:W-:-:S04]  /*14c0*/  FFMA R48, R19, R34, R23 ;  /* 0x0000002213307223 */ /* 0x000fc80000000017 */
[----:B------:R4:W5:Y:S01]  /*14d0*/  MUFU.SQRT R22, R15 ;  /* 0x0000000f00167308 */ /* 0x0009620000002000 */
[----:B------:R-:W-:Y:S01]  /*14e0*/  @!P0 FMUL R6, R6, 16777216 ;  /* 0x4b80000006068820 */ /* 0x000fe20000400000 */
[----:B------:R-:W-:-:S06]  /*14f0*/  @!P2 FMUL R12, R12, 16777216 ;  /* 0x4b8000000c0ca820 */ /* 0x000fcc0000400000 */
[----:B------:R-:W1:Y:S01]  /*1500*/  MUFU.RCP R34, R7 ;  /* 0x0000000700227308 */ /* 0x000e620000001000 */
[----:B------:R-:W-:Y:S01]  /*1510*/  @!P3 FMUL R14, R14, 16777216 ;  /* 0x4b8000000e0eb820 */ /* 0x000fe20000400000 */
[----:B------:R-:W-:Y:S01]  /*1520*/  FSEL R17, R54, 1, P6 ;  /* 0x3f80000036117808 */ /* 0x000fe20003000000 */
[----:B------:R-:W-:-:S05]  /*1530*/  IMAD.WIDE R4, R55, 0x4, R4 ;  /* 0x0000000437047825 */ /* 0x000fca00078e0204 */
[----:B------:R5:W0:Y:S01]  /*1540*/  MUFU.RCP R42, R6 ;  /* 0x00000006002a7308 */ /* 0x000a220000001000 */
[----:B---3--:R-:W-:Y:S01]  /*1550*/  FMUL R35, R35, R14 ;  /* 0x0000000e23237220 */ /* 0x008fe20000400000 */
[----:B------:R-:W-:Y:S01]  /*1560*/  @!P4 FMUL R17, R17, 16777216 ;  /* 0x4b8000001111c820 */ /* 0x000fe20000400000 */
[----:B----4-:R-:W-:-:S05]  /*1570*/  FSEL R15, R54, 1, P5 ;  /* 0x3f800000360f7808 */ /* 0x010fca0002800000 */
[----:B------:R0:W3:Y:S01]  /*1580*/  MUFU.RCP R41, R12 ;  /* 0x0000000c00297308 */ /* 0x0000e20000001000 */
[----:B------:R-:W-:Y:S01]  /*1590*/  FSEL R14, R54, 1, P1 ;  /* 0x3f800000360e7808 */ /* 0x000fe20000800000 */
[----:B-----5:R-:W4:Y:S01]  /*15a0*/  LDG.E.EL.128 R4, desc[UR6][R4.64] ;  /* 0x0000000604047981 */ /* 0x020f22000c2e1d00 */
[----:B------:R-:W-:Y:S01]  /*15b0*/  FSETP.GT.AND P4, PT, R22, 8.50705917302346158658e+37, PT ;  /* 0x7e8000001600780b */ /* 0x000fe20003f84000 */
[----:B------:R-:W-:Y:S01]  /*15c0*/  FMUL R40, R40, R13 ;  /* 0x0000000d28287220 */ /* 0x000fe20000400000 */
[----:B-1----:R-:W-:Y:S01]  /*15d0*/  FMUL R34, R34, R17 ;  /* 0x0000001122227220 */ /* 0x002fe20000400000 */
[----:B------:R-:W-:-:S04]  /*15e0*/  IMAD.WIDE R16, R55, 0x4, R20 ;  /* 0x0000000437107825 */ /* 0x000fc800078e0214 */
[----:B------:R-:W-:Y:S01]  /*15f0*/  @!P0 FMUL R15, R15, 16777216 ;  /* 0x4b8000000f0f8820 */ /* 0x000fe20000400000 */
[----:B------:R-:W-:Y:S01]  /*1600*/  @!P2 FMUL R14, R14, 16777216 ;  /* 0x4b8000000e0ea820 */ /* 0x000fe20000400000 */
[----:B------:R-:W-:Y:S01]  /*1610*/  FSETP.GEU.AND P5, PT, R22, 1.175494350822287508e-38, PT ;  /* 0x008000001600780b */ /* 0x000fe20003fae000 */
[----:B0-----:R-:W-:-:S04]  /*1620*/  IMAD.WIDE R12, R55, 0x4, R28 ;  /* 0x00000004370c7825 */ /* 0x001fc800078e021c */
[----:B------:R-:W-:Y:S01]  /*1630*/  FMUL R42, R42, R15 ;  /* 0x0000000f2a2a7220 */ /* 0x000fe20000400000 */
[----:B------:R-:W5:Y:S01]  /*1640*/  LDG.E.EL.128 R16, desc[UR6][R16.64] ;  /* 0x0000000610107981 */ /* 0x000f62000c2e1d00 */
[----:B---3--:R-:W-:-:S03]  /*1650*/  FMUL R41, R41, R14 ;  /* 0x0000000e29297220 */ /* 0x008fc60000400000 */
[----:B------:R-:W5:Y:S01]  /*1660*/  LDG.E.EL.128 R12, desc[UR6][R12.64] ;  /* 0x000000060c0c7981 */ /* 0x000f62000c2e1d00 */
[----:B------:R-:W-:-:S04]  /*1670*/  @P4 FMUL R22, R22, 0.25 ;  /* 0x3e80000016164820 */ /* 0x000fc80000400000 */
[----:B------:R-:W-:Y:S01]  /*1680*/  @!P5 FMUL R22, R22, 16777216 ;  /* 0x4b8000001616d820 */ /* 0x000fe20000400000 */
[----:B------:R-:W-:-:S05]  /*1690*/  FSEL R23, R54, 1, P4 ;  /* 0x3f80000036177808 */ /* 0x000fca0002000000 */
[----:B------:R-:W0:Y:S01]  /*16a0*/  MUFU.RCP R22, R22 ;  /* 0x0000001600167308 */ /* 0x000e220000001000 */
[----:B------:R-:W-:-:S04]  /*16b0*/  IMAD.WIDE R20, R0, 0x4, R20 ;  /* 0x0000000400147825 */ /* 0x000fc800078e0214 */
[----:B------:R-:W-:Y:S01]  /*16c0*/  @!P5 FMUL R23, R23, 16777216 ;  /* 0x4b8000001717d820 */ /* 0x000fe20000400000 */
[----:B------:R-:W-:-:S06]  /*16d0*/  IMAD.WIDE R28, R0, 0x4, R28 ;  /* 0x00000004001c7825 */ /* 0x000fcc00078e021c */
[----:B------:R-:W3:Y:S01]  /*16e0*/  LDG.E.EL.128 R28, desc[UR6][R28.64] ;  /* 0x000000061c1c7981 */ /* 0x000ee2000c2e1d00 */
[----:B0-----:R-:W-:-:S03]  /*16f0*/  FMUL R0, R22, R23 ;  /* 0x0000001716007220 */ /* 0x001fc60000400000 */
[----:B------:R-:W3:Y:S01]  /*1700*/  LDG.E.EL.128 R20, desc[UR6][R20.64] ;  /* 0x0000000614147981 */ /* 0x000ee2000c2e1d00 */
[C---:B------:R-:W-:Y:S02]  /*1710*/  FSETP.GT.AND P3, PT, R43.reuse, 8.50705917302346158658e+37, PT ;  /* 0x7e8000002b00780b */ /* 0x040fe40003f64000 */
[C---:B------:R-:W-:Y:S01]  /*1720*/  FSETP.GEU.AND P6, PT, R43.reuse, 1.175494350822287508e-38, PT ;  /* 0x008000002b00780b */ /* 0x040fe20003fce000 */
[----:B------:R-:W0:Y:S10]  /*1730*/  S2R R49, SR_TID.X ;  /* 0x0000000000317919 */ /* 0x000e340000002100 */
[----:B------:R-:W-:-:S04]  /*1740*/  @P3 FMUL R43, R43, 0.25 ;  /* 0x3e8000002b2b3820 */ /* 0x000fc80000400000 */
[----:B------:R-:W-:-:S06]  /*1750*/  @!P6 FMUL R43, R43, 16777216 ;  /* 0x4b8000002b2be820 */ /* 0x000fcc0000400000 */
[----:B------:R-:W1:Y:S01]  /*1760*/  MUFU.RCP R43, R43 ;  /* 0x0000002b002b7308 */ /* 0x000e620000001000 */
[----:B------:R-:W-:-:S05]  /*1770*/  FSEL R24, R54, 1, P3 ;  /* 0x3f80000036187808 */ /* 0x000fca0001800000 */
[----:B------:R-:W-:Y:S01]  /*1780*/  @!P6 FMUL R24, R24, 16777216 ;  /* 0x4b8000001818e820 */ /* 0x000fe20000400000 */
[----:B------:R-:W-:-:S03]  /*1790*/  UPRMT UR4, UR5, 0x654, UR4 ;  /* 0x0000065405047896 */ /* 0x000fc60008000004 */
[----:B-1----:R-:W-:Y:S01]  /*17a0*/  FMUL R43, R43, R24 ;  /* 0x000000182b2b7220 */ /* 0x002fe20000400000 */
[----:B0-----:R-:W-:-:S04]  /*17b0*/  SHF.L.U32 R24, R49, 0x3, RZ ;  /* 0x0000000331187819 */ /* 0x001fc800000006ff */
[----:B------:R-:W-:Y:S01]  /*17c0*/  LOP3.LUT R50, R24, 0x3f8, RZ, 0xc0, !PT ;  /* 0x000003f818327812 */ /* 0x000fe200078ec0ff */
[----:B------:R-:W-:Y:S01]  /*17d0*/  FADD R24, R33, R32 ;  /* 0x0000002021187221 */ /* 0x000fe20000000000 */
[----:B------:R-:W-:Y:S01]  /*17e0*/  FADD R26, R26, R63 ;  /* 0x0000003f1a1a7221 */ /* 0x000fe20000000000 */
[----:B------:R-:W-:Y:S01]  /*17f0*/  FADD R25, R56, R53 ;  /* 0x0000003538197221 */ /* 0x000fe20000000000 */
[----:B------:R-:W-:Y:S01]  /*1800*/  FADD R27, R27, R62 ;  /* 0x0000003e1b1b7221 */ /* 0x000fe20000000000 */
[----:B------:R-:W-:Y:S01]  /*1810*/  LEA R32, R50, UR4, 0x2 ;  /* 0x0000000432207c11 */ /* 0x000fe2000f8e10ff */
[----:B------:R-:W-:Y:S01]  /*1820*/  FADD R37, R46, R37 ;  /* 0x000000252e257221 */ /* 0x000fe20000000000 */
[----:B------:R-:W-:Y:S01]  /*1830*/  FADD R36, R45, R36 ;  /* 0x000000242d247221 */ /* 0x000fe20000000000 */
[----:B------:R-:W-:Y:S01]  /*1840*/  FADD R38, R47, R38 ;  /* 0x000000262f267221 */ /* 0x000fe20000000000 */
[----:B------:R-:W-:Y:S01]  /*1850*/  FADD R39, R48, R39 ;  /* 0x0000002730277221 */ /* 0x000fe20000000000 */
[----:B------:R-:W-:Y:S04]  /*1860*/  STS.128 [R32], R24 ;  /* 0x0000001820007388 */ /* 0x000fe80000000c00 */
[----:B------:R0:W-:Y:S01]  /*1870*/  STS.128 [R32+0x10], R36 ;  /* 0x0000102420007388 */ /* 0x0001e20000000c00 */
[----:B------:R-:W-:-:S04]  /*1880*/  SHF.L.U32 R46, R49, 0x2, RZ ;  /* 0x00000002312e7819 */ /* 0x000fc800000006ff */
[----:B------:R-:W-:-:S04]  /*1890*/  LOP3.LUT R46, R46, 0x1fc, RZ, 0xc0, !PT ;  /* 0x000001fc2e2e7812 */ /* 0x000fc800078ec0ff */
[----:B------:R-:W-:Y:S01]  /*18a0*/  LEA R45, R46, UR4, 0x2 ;  /* 0x000000042e2d7c11 */ /* 0x000fe2000f8e10ff */
[----:B------:R-:W-:Y:S01]  /*18b0*/  ULDC.64 UR4, c[0x0][0x280] ;  /* 0x0000a00000047ab9 */ /* 0x000fe20000000a00 */
[----:B--2---:R-:W-:Y:S01]  /*18c0*/  FADD R33, -R8, R24 ;  /* 0x0000001808217221 */ /* 0x004fe20000000100 */
[----:B------:R-:W-:Y:S01]  /*18d0*/  FADD R47, -R9, R25 ;  /* 0x00000019092f7221 */ /* 0x000fe20000000100 */
[----:B------:R-:W-:Y:S01]  /*18e0*/  FADD R48, -R10, R26 ;  /* 0x0000001a0a307221 */ /* 0x000fe20000000100 */
[----:B------:R-:W-:Y:S01]  /*18f0*/  FADD R49, -R11, R27 ;  /* 0x0000001b0b317221 */ /* 0x000fe20000000100 */
[----:B------:R-:W-:Y:S01]  /*1900*/  BAR.SYNC.DEFER_BLOCKING 0x0 ;  /* 0x0000000000007b1d */ /* 0x000fe20000010000 */
[----:B------:R-:W-:Y:S01]  /*1910*/  FMUL R33, R33, R44 ;  /* 0x0000002c21217220 */ /* 0x000fe20000400000 */
[----:B------:R-:W-:Y:S01]  /*1920*/  FMUL R44, R47, R40 ;  /* 0x000000282f2c7220 */ /* 0x000fe20000400000 */
[----:B------:R-:W-:Y:S01]  /*1930*/  FMUL R47, R48, R35 ;  /* 0x00000023302f7220 */ /* 0x000fe20000400000 */
[----:B------:R-:W-:-:S04]  /*1940*/  FMUL R40, R49, R34 ;  /* 0x0000002231287220 */ /* 0x000fc80000400000 */
[----:B------:R-:W1:Y:S01]  /*1950*/  LDC.64 R34, c[0x0][0x280] ;  /* 0x0000a000ff227b82 */ /* 0x000e620000000a00 */
[----:B------:R-:W2:Y:S04]  /*1960*/  LDS.128 R8, [R45] ;  /* 0x000000002d087984 */ /* 0x000ea80000000c00 */
[----:B------:R-:W1:Y:S01]  /*1970*/  LDS.128 R24, [R45+0x800] ;  /* 0x000800002d187984 */ /* 0x000e620000000c00 */
[----:B----4-:R-:W-:Y:S01]  /*1980*/  FADD R49, -R4, R36 ;  /* 0x0000002404317221 */ /* 0x010fe20000000100 */
[----:B------:R-:W-:Y:S01]  /*1990*/  FADD R7, -R7, R39 ;  /* 0x0000002707077221 */ /* 0x000fe20000000100 */
[----:B------:R-:W-:Y:S01]  /*19a0*/  FADD R4, -R5, R37 ;  /* 0x0000002505047221 */ /* 0x000fe20000000100 */
[----:B0-----:R-:W-:Y:S01]  /*19b0*/  LOP3.LUT R37, R3, R46, RZ, 0xfc, !PT ;  /* 0x0000002e03257212 */ /* 0x001fe200078efcff */
[----:B------:R-:W-:Y:S01]  /*19c0*/  FADD R6, -R6, R38 ;  /* 0x0000002606067221 */ /* 0x000fe20000000100 */
[----:B------:R-:W-:Y:S01]  /*19d0*/  FMUL R36, R7, R0 ;  /* 0x0000000007247220 */ /* 0x000fe20000400000 */
[----:B------:R-:W-:Y:S01]  /*19e0*/  SHF.R.S32.HI R0, RZ, 0x1f, R3 ;  /* 0x0000001fff007819 */ /* 0x000fe20000011403 */
[----:B------:R-:W-:Y:S01]  /*19f0*/  FMUL R4, R4, R41 ;  /* 0x0000002904047220 */ /* 0x000fe20000400000 */
[C---:B------:R-:W-:Y:S01]  /*1a00*/  SHF.L.U32 R3, R37.reuse, 0x2, RZ ;  /* 0x0000000225037819 */ /* 0x040fe200000006ff */
[----:B------:R-:W-:Y:S01]  /*1a10*/  FMUL R43, R6, R43 ;  /* 0x0000002b062b7220 */ /* 0x000fe20000400000 */
[----:B------:R-:W-:-:S02]  /*1a20*/  SHF.L.U64.HI R0, R37, 0x2, R0 ;  /* 0x0000000225007819 */ /* 0x000fc40000010200 */
[----:B------:R-:W-:Y:S01]  /*1a30*/  IADD3 R6, P0, R3, UR4, RZ ;  /* 0x0000000403067c10 */ /* 0x000fe2000ff1e0ff */
[----:B-----5:R-:W-:Y:S01]  /*1a40*/  FFMA R13, R17, R4, R13 ;  /* 0x00000004110d7223 */ /* 0x020fe2000000000d */
[----:B------:R-:W-:Y:S01]  /*1a50*/  IADD3 R4, P1, R2, UR8, RZ ;  /* 0x0000000802047c10 */ /* 0x000fe2000ff3e0ff */
[----:B-1----:R-:W-:Y:S01]  /*1a60*/  IMAD.WIDE R34, R37, 0x4, R34 ;  /* 0x0000000425227825 */ /* 0x002fe200078e0222 */
[----:B------:R-:W-:-:S03]  /*1a70*/  IADD3.X R7, R0, UR5, RZ, P0, !PT ;  /* 0x0000000500077c10 */ /* 0x000fc600087fe4ff */
[----:B------:R-:W-:Y:S01]  /*1a80*/  FMUL R49, R49, R42 ;  /* 0x0000002a31317220 */ /* 0x000fe20000400000 */
[----:B------:R-:W-:Y:S01]  /*1a90*/  LEA.HI.X.SX32 R5, R2, UR9, 0x1, P1 ;  /* 0x0000000902057c11 */ /* 0x000fe200088f0eff */
[----:B------:R-:W-:Y:S01]  /*1aa0*/  FFMA R14, R18, R43, R14 ;  /* 0x0000002b120e7223 */ /* 0x000fe2000000000e */
[----:B------:R-:W-:Y:S01]  /*1ab0*/  FFMA R15, R19, R36, R15 ;  /* 0x00000024130f7223 */ /* 0x000fe2000000000f */
[----:B--2---:R0:W-:Y:S01]  /*1ac0*/  STG.E.128 desc[UR6][R34.64], R8 ;  /* 0x0000000822007986 */ /* 0x0041e2000c101d06 */
[----:B------:R-:W-:-:S03]  /*1ad0*/  ULDC.64 UR4, c[0x0][0x290] ;  /* 0x0000a40000047ab9 */ /* 0x000fc60000000a00 */
[----:B------:R-:W-:Y:S04]  /*1ae0*/  STG.E.128 desc[UR6][R6.64+0x800], R24 ;  /* 0x0008001806007986 */ /* 0x000fe8000c101d06 */
[----:B------:R-:W-:Y:S01]  /*1af0*/  STG.E.64 desc[UR6][R4.64], RZ ;  /* 0x000000ff04007986 */ /* 0x000fe2000c101b06 */
[----:B------:R-:W-:Y:S01]  /*1b00*/  FFMA R12, R16, R49, R12 ;  /* 0x00000031100c7223 */ /* 0x000fe2000000000c */
[----:B---3--:R-:W-:Y:S01]  /*1b10*/  FFMA R20, R20, R33, R28 ;  /* 0x0000002114147223 */ /* 0x008fe2000000001c */
[----:B------:R-:W-:Y:S01]  /*1b20*/  BAR.SYNC.DEFER_BLOCKING 0x0 ;  /* 0x0000000000007b1d */ /* 0x000fe20000010000 */
[----:B------:R-:W-:Y:S01]  /*1b30*/  FFMA R21, R21, R44, R29 ;  /* 0x0000002c15157223 */ /* 0x000fe2000000001d */
[----:B------:R-:W-:Y:S01]  /*1b40*/  FFMA R22, R22, R47, R30 ;  /* 0x0000002f16167223 */ /* 0x000fe2000000001e */
[----:B------:R-:W-:-:S05]  /*1b50*/  FFMA R23, R23, R40, R31 ;  /* 0x0000002817177223 */ /* 0x000fca000000001f */
[----:B------:R-:W1:Y:S01]  /*1b60*/  LDC.64 R16, c[0x0][0x290] ;  /* 0x0000a400ff107b82 */ /* 0x000e620000000a00 */
[----:B------:R-:W-:Y:S04]  /*1b70*/  STS.128 [R32], R20 ;  /* 0x0000001420007388 */ /* 0x000fe80000000c00 */
[----:B------:R-:W-:Y:S03]  /*1b80*/  STS.128 [R32+0x10], R12 ;  /* 0x0000100c20007388 */ /* 0x000fe60000000c00 */
[----:B------:R-:W-:Y:S06]  /*1b90*/  BAR.SYNC.DEFER_BLOCKING 0x0 ;  /* 0x0000000000007b1d */ /* 0x000fec0000010000 */
[----:B------:R-:W2:Y:S04]  /*1ba0*/  LDS.128 R40, [R45] ;  /* 0x000000002d287984 */ /* 0x000ea80000000c00 */
[----:B------:R-:W3:Y:S01]  /*1bb0*/  LDS.128 R28, [R45+0x800] ;  /* 0x000800002d1c7984 */ /* 0x000ee20000000c00 */
[----:B0-----:R-:W-:Y:S01]  /*1bc0*/  IADD3 R8, P0, R3, UR4, RZ ;  /* 0x0000000403087c10 */ /* 0x001fe2000ff1e0ff */
[----:B-1----:R-:W-:-:S03]  /*1bd0*/  IMAD.WIDE R2, R37, 0x4, R16 ;  /* 0x0000000425027825 */ /* 0x002fc600078e0210 */
[----:B------:R-:W-:Y:S02]  /*1be0*/  IADD3.X R9, R0, UR5, RZ, P0, !PT ;  /* 0x0000000500097c10 */ /* 0x000fe400087fe4ff */
[----:B--2---:R-:W-:Y:S04]  /*1bf0*/  STG.E.128 desc[UR6][R2.64], R40 ;  /* 0x0000002802007986 */ /* 0x004fe8000c101d06 */
[----:B---3--:R-:W-:Y:S01]  /*1c00*/  STG.E.128 desc[UR6][R8.64+0x800], R28 ;  /* 0x0008001c08007986 */ /* 0x008fe2000c101d06 */
[----:B------:R-:W-:Y:S05]  /*1c10*/  EXIT ;  /* 0x000000000000794d */ /* 0x000fea0003800000 */
.L_x_0:
[----:B------:R-:W-:-:S00]  /*1c20*/  BRA `(.L_x_0) ;  /* 0xfffffffc00fc7947 */ /* 0x000fc0000383ffff */
[----:B------:R-:W-:-:S00]  /*1c30*/  NOP ;  /* 0x0000000000007918 */ /* 0x000fc00000000000 */
        /* <DEDUP_REMOVED lines=12> */
.L_x_1:


//--------------------- .nv.global.init           --------------------------
	.section	.nv.global.init,"aw",@progbits
.nv.global.init:
	.type		_$_str,@object
	.size		_$_str,(_$_str_$_2 - _$_str)
_$_str:
        /*0000*/ 	.byte	0x5f, 0x5f, 0x43, 0x55, 0x44, 0x41, 0x5f, 0x46, 0x54, 0x5a, 0x00
	.type		_$_str_$_2,@object
	.size		_$_str_$_2,(.L_1 - _$_str_$_2)
_$_str_$_2:
        /*000b*/ 	.byte	0x5f, 0x5f, 0x43, 0x55, 0x44, 0x41, 0x5f, 0x50, 0x52, 0x45, 0x43, 0x5f, 0x53, 0x51, 0x52, 0x54
        /*001b*/ 	.byte	0x00
.L_1:


//--------------------- .nv.shared.triton_poi_fused__native_batch_norm_legit_no_training_add_max_pool2d_with_indices_8 --------------------------
	.section	.nv.shared.triton_poi_fused__native_batch_norm_legit_no_training_add_max_pool2d_with_indices_8,"aw",@nobits
	.sectionflags	@""
	.align	16
	.zero		1024


//--------------------- .nv.constant0.triton_poi_fused__native_batch_norm_legit_no_training_add_max_pool2d_with_indices_8 --------------------------
	.section	.nv.constant0.triton_poi_fused__native_batch_norm_legit_no_training_add_max_pool2d_with_indices_8,"a",@progbits
	.sectionflags	@""
	.align	4
.nv.constant0.triton_poi_fused__native_batch_norm_legit_no_training_add_max_pool2d_with_indices_8:
	.zero		668
